//
// Generated by NVIDIA NVVM Compiler
//
// Compiler Build ID: CL-36424714
// Cuda compilation tools, release 13.0, V13.0.88
// Based on NVVM 20.0.0
//

.version 9.0
.target sm_100
.address_size 64

	// .globl	_Z16bitonicSortBlockPfi
// _ZZ13parallelMergePfS_iiE6cacheA has been demoted
// _ZZ13parallelMergePfS_iiE6cacheB has been demoted
.extern .shared .align 16 .b8 cache[];

.visible .entry _Z16bitonicSortBlockPfi(
	.param .u64 .ptr .align 1 _Z16bitonicSortBlockPfi_param_0,
	.param .u32 _Z16bitonicSortBlockPfi_param_1
)
{
	.reg .pred 	%p<12>;
	.reg .b32 	%r<22>;
	.reg .b32 	%f<8>;
	.reg .b64 	%rd<5>;

	ld.param.u64 	%rd2, [_Z16bitonicSortBlockPfi_param_0];
	ld.param.u32 	%r12, [_Z16bitonicSortBlockPfi_param_1];
	cvta.to.global.u64 	%rd3, %rd2;
	mov.u32 	%r1, %tid.x;
	mov.u32 	%r13, %ctaid.x;
	mov.u32 	%r2, %ntid.x;
	mad.lo.s32 	%r3, %r13, %r2, %r1;
	setp.ge.s32 	%p1, %r3, %r12;
	mul.wide.s32 	%rd4, %r3, 4;
	add.s64 	%rd1, %rd3, %rd4;
	mov.f32 	%f7, 0f7F7FFFFF;
	@%p1 bra 	$L__BB0_2;
	ld.global.f32 	%f7, [%rd1];
$L__BB0_2:
	shl.b32 	%r15, %r1, 2;
	mov.u32 	%r16, cache;
	add.s32 	%r4, %r16, %r15;
	st.shared.f32 	[%r4], %f7;
	bar.sync 	0;
	mov.b32 	%r20, 2;
$L__BB0_3:
	shr.u32 	%r17, %r20, 1;
	and.b32  	%r6, %r17, %r1;
	mov.u32 	%r21, %r20;
$L__BB0_4:
	mov.u32 	%r7, %r21;
	shr.u32 	%r21, %r7, 1;
	xor.b32  	%r9, %r21, %r1;
	setp.ge.u32 	%p2, %r9, %r2;
	setp.le.u32 	%p3, %r9, %r1;
	or.pred  	%p4, %p2, %p3;
	@%p4 bra 	$L__BB0_7;
	setp.eq.s32 	%p5, %r6, 0;
	shl.b32 	%r18, %r9, 2;
	add.s32 	%r10, %r16, %r18;
	ld.shared.f32 	%f3, [%r10];
	ld.shared.f32 	%f4, [%r4];
	setp.geu.f32 	%p6, %f3, %f4;
	xor.pred  	%p7, %p5, %p6;
	not.pred 	%p8, %p7;
	@%p8 bra 	$L__BB0_7;
	st.shared.f32 	[%r10], %f4;
	st.shared.f32 	[%r4], %f3;
$L__BB0_7:
	bar.sync 	0;
	setp.gt.u32 	%p9, %r7, 3;
	@%p9 bra 	$L__BB0_4;
	shl.b32 	%r11, %r20, 1;
	setp.le.u32 	%p10, %r20, %r2;
	mov.u32 	%r20, %r11;
	@%p10 bra 	$L__BB0_3;
	setp.ge.s32 	%p11, %r3, %r12;
	@%p11 bra 	$L__BB0_11;
	ld.shared.f32 	%f6, [%r4];
	st.global.f32 	[%rd1], %f6;
$L__BB0_11:
	ret;

}
	// .globl	_Z13parallelMergePfS_ii
.visible .entry _Z13parallelMergePfS_ii(
	.param .u64 .ptr .align 1 _Z13parallelMergePfS_ii_param_0,
	.param .u64 .ptr .align 1 _Z13parallelMergePfS_ii_param_1,
	.param .u32 _Z13parallelMergePfS_ii_param_2,
	.param .u32 _Z13parallelMergePfS_ii_param_3
)
{
	.reg .pred 	%p<43>;
	.reg .b32 	%r<167>;
	.reg .b32 	%f<24>;
	.reg .b64 	%rd<62>;
	// demoted variable
	.shared .align 4 .b8 _ZZ13parallelMergePfS_iiE6cacheA[1024];
	// demoted variable
	.shared .align 4 .b8 _ZZ13parallelMergePfS_iiE6cacheB[1024];
	ld.param.u64 	%rd19, [_Z13parallelMergePfS_ii_param_0];
	ld.param.u64 	%rd20, [_Z13parallelMergePfS_ii_param_1];
	ld.param.u32 	%r86, [_Z13parallelMergePfS_ii_param_2];
	ld.param.u32 	%r87, [_Z13parallelMergePfS_ii_param_3];
	cvta.to.global.u64 	%rd1, %rd20;
	cvta.to.global.u64 	%rd2, %rd19;
	mov.u32 	%r1, %tid.x;
	mov.u32 	%r88, %ctaid.x;
	mov.u32 	%r2, %ntid.x;
	mad.lo.s32 	%r3, %r88, %r2, %r1;
	shl.b32 	%r4, %r88, 8;
	add.s32 	%r89, %r4, 256;
	add.s32 	%r5, %r87, %r86;
	min.u32 	%r6, %r89, %r5;
	setp.ge.s32 	%p1, %r4, %r5;
	@%p1 bra 	$L__BB1_41;
	mul.wide.s32 	%rd21, %r86, 4;
	add.s64 	%rd3, %rd2, %rd21;
	sub.s32 	%r90, %r4, %r87;
	max.s32 	%r136, %r90, 0;
	min.s32 	%r132, %r86, %r4;
	setp.ge.s32 	%p2, %r136, %r132;
	@%p2 bra 	$L__BB1_9;
	mov.u32 	%r133, %r136;
$L__BB1_3:
	add.s32 	%r11, %r132, %r133;
	shr.u32 	%r136, %r11, 1;
	sub.s32 	%r13, %r4, %r136;
	setp.lt.s32 	%p3, %r13, 1;
	setp.ge.s32 	%p4, %r136, %r86;
	mul.wide.u32 	%rd22, %r136, 4;
	add.s64 	%rd4, %rd2, %rd22;
	or.pred  	%p5, %p4, %p3;
	@%p5 bra 	$L__BB1_6;
	ld.global.f32 	%f3, [%rd4];
	add.s32 	%r91, %r13, -1;
	mul.wide.u32 	%rd23, %r91, 4;
	add.s64 	%rd24, %rd3, %rd23;
	ld.global.f32 	%f4, [%rd24];
	setp.geu.f32 	%p6, %f3, %f4;
	@%p6 bra 	$L__BB1_6;
	add.s32 	%r133, %r136, 1;
	bra.uni 	$L__BB1_8;
$L__BB1_6:
	setp.lt.s32 	%p7, %r11, 2;
	setp.ge.s32 	%p8, %r13, %r87;
	or.pred  	%p9, %p7, %p8;
	@%p9 bra 	$L__BB1_9;
	add.s32 	%r132, %r136, -1;
	ld.global.f32 	%f5, [%rd4+-4];
	mul.wide.s32 	%rd25, %r13, 4;
	add.s64 	%rd26, %rd3, %rd25;
	ld.global.f32 	%f6, [%rd26];
	setp.leu.f32 	%p10, %f5, %f6;
	@%p10 bra 	$L__BB1_9;
$L__BB1_8:
	setp.lt.s32 	%p11, %r133, %r132;
	mov.u32 	%r136, %r133;
	@%p11 bra 	$L__BB1_3;
$L__BB1_9:
	sub.s32 	%r92, %r6, %r87;
	max.s32 	%r141, %r92, 0;
	min.s32 	%r137, %r86, %r6;
	setp.ge.s32 	%p12, %r141, %r137;
	@%p12 bra 	$L__BB1_17;
	mov.u32 	%r138, %r141;
$L__BB1_11:
	add.s32 	%r23, %r137, %r138;
	shr.u32 	%r141, %r23, 1;
	sub.s32 	%r25, %r6, %r141;
	setp.lt.s32 	%p13, %r25, 1;
	setp.ge.s32 	%p14, %r141, %r86;
	mul.wide.u32 	%rd27, %r141, 4;
	add.s64 	%rd5, %rd2, %rd27;
	or.pred  	%p15, %p14, %p13;
	@%p15 bra 	$L__BB1_14;
	ld.global.f32 	%f7, [%rd5];
	add.s32 	%r93, %r25, -1;
	mul.wide.u32 	%rd28, %r93, 4;
	add.s64 	%rd29, %rd3, %rd28;
	ld.global.f32 	%f8, [%rd29];
	setp.geu.f32 	%p16, %f7, %f8;
	@%p16 bra 	$L__BB1_14;
	add.s32 	%r138, %r141, 1;
	bra.uni 	$L__BB1_16;
$L__BB1_14:
	setp.lt.s32 	%p17, %r23, 2;
	setp.ge.s32 	%p18, %r25, %r87;
	or.pred  	%p19, %p17, %p18;
	@%p19 bra 	$L__BB1_17;
	add.s32 	%r137, %r141, -1;
	ld.global.f32 	%f9, [%rd5+-4];
	mul.wide.s32 	%rd30, %r25, 4;
	add.s64 	%rd31, %rd3, %rd30;
	ld.global.f32 	%f10, [%rd31];
	setp.leu.f32 	%p20, %f9, %f10;
	@%p20 bra 	$L__BB1_17;
$L__BB1_16:
	setp.lt.s32 	%p21, %r138, %r137;
	mov.u32 	%r141, %r138;
	@%p21 bra 	$L__BB1_11;
$L__BB1_17:
	sub.s32 	%r31, %r4, %r136;
	sub.s32 	%r32, %r141, %r136;
	add.s32 	%r94, %r31, %r141;
	sub.s32 	%r33, %r6, %r94;
	setp.ge.s32 	%p22, %r1, %r32;
	mov.u32 	%r142, %r1;
	@%p22 bra 	$L__BB1_18;
	bra.uni 	$L__BB1_44;
$L__BB1_18:
	setp.ge.s32 	%p24, %r1, %r33;
	mov.u32 	%r143, %r1;
	@%p24 bra 	$L__BB1_20;
$L__BB1_19:
	add.s32 	%r99, %r143, %r31;
	mul.wide.s32 	%rd34, %r99, 4;
	add.s64 	%rd35, %rd3, %rd34;
	ld.global.f32 	%f12, [%rd35];
	shl.b32 	%r100, %r143, 2;
	mov.u32 	%r101, _ZZ13parallelMergePfS_iiE6cacheB;
	add.s32 	%r102, %r101, %r100;
	st.shared.f32 	[%r102], %f12;
	add.s32 	%r143, %r143, %r2;
	setp.lt.s32 	%p25, %r143, %r33;
	@%p25 bra 	$L__BB1_19;
$L__BB1_20:
	bar.sync 	0;
	setp.ne.s32 	%p26, %r1, 0;
	@%p26 bra 	$L__BB1_39;
	min.s32 	%r104, %r32, %r33;
	setp.lt.s32 	%p27, %r104, 1;
	mov.b32 	%r144, 0;
	mov.u32 	%r145, %r144;
	mov.u32 	%r157, %r144;
	@%p27 bra 	$L__BB1_25;
	mul.wide.s32 	%rd36, %r4, 4;
	add.s64 	%rd6, %rd1, %rd36;
	mov.b32 	%r157, 0;
	mov.u32 	%r107, _ZZ13parallelMergePfS_iiE6cacheA;
	mov.u32 	%r145, %r157;
	mov.u32 	%r144, %r157;
$L__BB1_23:
	shl.b32 	%r106, %r144, 2;
	add.s32 	%r108, %r107, %r106;
	ld.shared.f32 	%f1, [%r108];
	shl.b32 	%r109, %r145, 2;
	mov.u32 	%r110, _ZZ13parallelMergePfS_iiE6cacheB;
	add.s32 	%r111, %r110, %r109;
	ld.shared.f32 	%f2, [%r111];
	setp.gtu.f32 	%p28, %f1, %f2;
	@%p28 bra 	$L__BB1_42;
	mul.wide.u32 	%rd37, %r157, 4;
	add.s64 	%rd38, %rd6, %rd37;
	st.global.f32 	[%rd38], %f1;
	add.s32 	%r144, %r144, 1;
	bra.uni 	$L__BB1_43;
$L__BB1_25:
	setp.ge.s32 	%p32, %r144, %r32;
	@%p32 bra 	$L__BB1_32;
	add.s32 	%r113, %r136, %r144;
	sub.s32 	%r114, %r141, %r113;
	and.b32  	%r41, %r114, 3;
	setp.eq.s32 	%p33, %r41, 0;
	mov.u32 	%r164, %r144;
	@%p33 bra 	$L__BB1_29;
	mul.wide.s32 	%rd41, %r4, 4;
	mul.wide.u32 	%rd42, %r157, 4;
	add.s64 	%rd43, %rd41, %rd42;
	add.s64 	%rd58, %rd1, %rd43;
	shl.b32 	%r115, %r144, 2;
	mov.u32 	%r116, _ZZ13parallelMergePfS_iiE6cacheA;
	add.s32 	%r148, %r116, %r115;
	neg.s32 	%r147, %r41;
	add.s32 	%r157, %r157, %r41;
	add.s32 	%r164, %r144, %r41;
$L__BB1_28:
	.pragma "nounroll";
	ld.shared.f32 	%f13, [%r148];
	st.global.f32 	[%rd58], %f13;
	add.s64 	%rd58, %rd58, 4;
	add.s32 	%r148, %r148, 4;
	add.s32 	%r147, %r147, 1;
	setp.ne.s32 	%p34, %r147, 0;
	@%p34 bra 	$L__BB1_28;
$L__BB1_29:
	sub.s32 	%r117, %r136, %r141;
	add.s32 	%r118, %r117, %r144;
	setp.gt.u32 	%p35, %r118, -4;
	@%p35 bra 	$L__BB1_32;
	shl.b32 	%r119, %r164, 2;
	mov.u32 	%r120, _ZZ13parallelMergePfS_iiE6cacheA;
	add.s32 	%r121, %r119, %r120;
	add.s32 	%r162, %r121, 8;
	mul.wide.s32 	%rd44, %r4, 4;
	mul.wide.u32 	%rd45, %r157, 4;
	add.s64 	%rd46, %rd44, %rd45;
	add.s64 	%rd47, %rd46, %rd1;
	add.s64 	%rd60, %rd47, 8;
$L__BB1_31:
	ld.shared.f32 	%f14, [%r162+-8];
	st.global.f32 	[%rd60+-8], %f14;
	ld.shared.f32 	%f15, [%r162+-4];
	st.global.f32 	[%rd60+-4], %f15;
	ld.shared.f32 	%f16, [%r162];
	st.global.f32 	[%rd60], %f16;
	ld.shared.f32 	%f17, [%r162+4];
	st.global.f32 	[%rd60+4], %f17;
	add.s32 	%r164, %r164, 4;
	add.s32 	%r157, %r157, 4;
	add.s32 	%r162, %r162, 16;
	add.s64 	%rd60, %rd60, 16;
	setp.lt.s32 	%p36, %r164, %r32;
	@%p36 bra 	$L__BB1_31;
$L__BB1_32:
	setp.ge.s32 	%p37, %r145, %r33;
	@%p37 bra 	$L__BB1_39;
	add.s32 	%r63, %r136, %r6;
	add.s32 	%r122, %r141, %r145;
	sub.s32 	%r123, %r63, %r122;
	and.b32  	%r64, %r123, 3;
	setp.eq.s32 	%p38, %r64, 0;
	mov.u32 	%r166, %r145;
	@%p38 bra 	$L__BB1_36;
	mul.wide.s32 	%rd48, %r4, 4;
	mul.wide.u32 	%rd49, %r157, 4;
	add.s64 	%rd50, %rd48, %rd49;
	add.s64 	%rd59, %rd1, %rd50;
	shl.b32 	%r124, %r145, 2;
	mov.u32 	%r125, _ZZ13parallelMergePfS_iiE6cacheB;
	add.s32 	%r159, %r125, %r124;
	neg.s32 	%r158, %r64;
	add.s32 	%r157, %r157, %r64;
	add.s32 	%r166, %r145, %r64;
$L__BB1_35:
	.pragma "nounroll";
	ld.shared.f32 	%f18, [%r159];
	st.global.f32 	[%rd59], %f18;
	add.s64 	%rd59, %rd59, 4;
	add.s32 	%r159, %r159, 4;
	add.s32 	%r158, %r158, 1;
	setp.ne.s32 	%p39, %r158, 0;
	@%p39 bra 	$L__BB1_35;
$L__BB1_36:
	sub.s32 	%r126, %r141, %r63;
	add.s32 	%r127, %r145, %r4;
	add.s32 	%r128, %r126, %r127;
	setp.gt.u32 	%p40, %r128, -4;
	@%p40 bra 	$L__BB1_39;
	shl.b32 	%r129, %r166, 2;
	mov.u32 	%r130, _ZZ13parallelMergePfS_iiE6cacheB;
	add.s32 	%r131, %r129, %r130;
	add.s32 	%r165, %r131, 8;
	mul.wide.s32 	%rd51, %r4, 4;
	mul.wide.u32 	%rd52, %r157, 4;
	add.s64 	%rd53, %rd51, %rd52;
	add.s64 	%rd54, %rd53, %rd1;
	add.s64 	%rd61, %rd54, 8;
$L__BB1_38:
	ld.shared.f32 	%f19, [%r165+-8];
	st.global.f32 	[%rd61+-8], %f19;
	ld.shared.f32 	%f20, [%r165+-4];
	st.global.f32 	[%rd61+-4], %f20;
	ld.shared.f32 	%f21, [%r165];
	st.global.f32 	[%rd61], %f21;
	ld.shared.f32 	%f22, [%r165+4];
	st.global.f32 	[%rd61+4], %f22;
	add.s32 	%r166, %r166, 4;
	add.s32 	%r165, %r165, 16;
	add.s64 	%rd61, %rd61, 16;
	setp.lt.s32 	%p41, %r166, %r33;
	@%p41 bra 	$L__BB1_38;
$L__BB1_39:
	bar.sync 	0;
	setp.ge.s32 	%p42, %r3, %r5;
	@%p42 bra 	$L__BB1_41;
	mul.wide.s32 	%rd55, %r3, 4;
	add.s64 	%rd56, %rd1, %rd55;
	ld.global.f32 	%f23, [%rd56];
	add.s64 	%rd57, %rd2, %rd55;
	st.global.f32 	[%rd57], %f23;
$L__BB1_41:
	ret;
$L__BB1_42:
	mul.wide.u32 	%rd39, %r157, 4;
	add.s64 	%rd40, %rd6, %rd39;
	st.global.f32 	[%rd40], %f2;
	add.s32 	%r145, %r145, 1;
$L__BB1_43:
	add.s32 	%r157, %r157, 1;
	setp.lt.s32 	%p29, %r144, %r32;
	setp.lt.s32 	%p30, %r145, %r33;
	and.pred  	%p31, %p29, %p30;
	@%p31 bra 	$L__BB1_23;
	bra.uni 	$L__BB1_25;
$L__BB1_44:
	add.s32 	%r95, %r142, %r136;
	mul.wide.s32 	%rd32, %r95, 4;
	add.s64 	%rd33, %rd2, %rd32;
	ld.global.f32 	%f11, [%rd33];
	shl.b32 	%r96, %r142, 2;
	mov.u32 	%r97, _ZZ13parallelMergePfS_iiE6cacheA;
	add.s32 	%r98, %r97, %r96;
	st.shared.f32 	[%r98], %f11;
	add.s32 	%r142, %r142, %r2;
	setp.lt.s32 	%p23, %r142, %r32;
	@%p23 bra 	$L__BB1_44;
	bra.uni 	$L__BB1_18;

}


// ===== COMPILED SASS (sm_100) =====

	.target	sm_100

	.elftype	@"ET_EXEC"


//--------------------- .note.nv.tkinfo           --------------------------
	.section	.note.nv.tkinfo,"",@"SHT_NOTE"
	.sectionflags	@"SHF_NOTE_NV_TKINFO"
	.tkinfo
        /*0018*/ 	.word	0x00000002
        /*0030*/ 	.string	""
        /*0030*/ 	.string	"ptxas"
        /*0030*/ 	.string	"Cuda compilation tools, release 13.0, V13.0.88"
        /*0030*/ 	.string	"Build cuda_13.0.r13.0/compiler.36424714_0"
        /*0030*/ 	.string	"-arch sm_100 -m 64 "



//--------------------- .note.nv.cuinfo           --------------------------
	.section	.note.nv.cuinfo,"",@"SHT_NOTE"
	.sectionflags	@"SHF_NOTE_NV_CUINFO"
        /*0018*/ 	.short	0x0002
        /*001a*/ 	.short	0x0064
        /*001c*/ 	.short	0x0082
	.zero		2


//--------------------- .nv.info                  --------------------------
	.section	.nv.info,"",@"SHT_CUDA_INFO"
	.align	4


	//----- nvinfo : EIATTR_REGCOUNT
	.align		4
        /*0000*/ 	.byte	0x04, 0x2f
        /*0002*/ 	.short	(.L_1 - .L_0)
	.align		4
.L_0:
        /*0004*/ 	.word	index@(_Z16bitonicSortBlockPfi)
        /*0008*/ 	.word	0x0000000e


	//----- nvinfo : EIATTR_FRAME_SIZE
	.align		4
.L_1:
        /*000c*/ 	.byte	0x04, 0x11
        /*000e*/ 	.short	(.L_3 - .L_2)
	.align		4
.L_2:
        /*0010*/ 	.word	index@(_Z16bitonicSortBlockPfi)
        /*0014*/ 	.word	0x00000000


	//----- nvinfo : EIATTR_REGCOUNT
	.align		4
.L_3:
        /*0018*/ 	.byte	0x04, 0x2f
        /*001a*/ 	.short	(.L_5 - .L_4)
	.align		4
.L_4:
        /*001c*/ 	.word	index@(_Z13parallelMergePfS_ii)
        /*0020*/ 	.word	0x00000020


	//----- nvinfo : EIATTR_FRAME_SIZE
	.align		4
.L_5:
        /*0024*/ 	.byte	0x04, 0x11
        /*0026*/ 	.short	(.L_7 - .L_6)
	.align		4
.L_6:
        /*0028*/ 	.word	index@(_Z13parallelMergePfS_ii)
        /*002c*/ 	.word	0x00000000


	//----- nvinfo : EIATTR_MIN_STACK_SIZE
	.align		4
.L_7:
        /*0030*/ 	.byte	0x04, 0x12
        /*0032*/ 	.short	(.L_9 - .L_8)
	.align		4
.L_8:
        /*0034*/ 	.word	index@(_Z13parallelMergePfS_ii)
        /*0038*/ 	.word	0x00000000


	//----- nvinfo : EIATTR_MIN_STACK_SIZE
	.align		4
.L_9:
        /*003c*/ 	.byte	0x04, 0x12
        /*003e*/ 	.short	(.L_11 - .L_10)
	.align		4
.L_10:
        /*0040*/ 	.word	index@(_Z16bitonicSortBlockPfi)
        /*0044*/ 	.word	0x00000000
.L_11:


//--------------------- .nv.compat                --------------------------
	.section	.nv.compat,"",@"SHT_CUDA_COMPAT_INFO"
	.align	4
        /*0000*/ 	.byte	0x02, 0x09, 0x00, 0x00, 0x02, 0x02, 0x01, 0x00, 0x02, 0x05, 0x05, 0x00, 0x03, 0x07, 0x01, 0x01
        /*0010*/ 	.byte	0x02, 0x03, 0x00, 0x00, 0x02, 0x06, 0x01, 0x00, 0x04, 0x0b, 0x08, 0x00, 0x09, 0x00, 0x00, 0x00
        /*0020*/ 	.byte	0x00, 0x00, 0x00, 0x00


//--------------------- .nv.info._Z13parallelMergePfS_ii --------------------------
	.section	.nv.info._Z13parallelMergePfS_ii,"",@"SHT_CUDA_INFO"
	.sectionflags	@""
	.align	4


	//----- nvinfo : EIATTR_CUDA_API_VERSION
	.align		4
        /*0000*/ 	.byte	0x04, 0x37
        /*0002*/ 	.short	(.L_13 - .L_12)
.L_12:
        /*0004*/ 	.word	0x00000082


	//----- nvinfo : EIATTR_KPARAM_INFO
	.align		4
.L_13:
        /*0008*/ 	.byte	0x04, 0x17
        /*000a*/ 	.short	(.L_15 - .L_14)
.L_14:
        /*000c*/ 	.word	0x00000000
        /*0010*/ 	.short	0x0003
        /*0012*/ 	.short	0x0014
        /*0014*/ 	.byte	0x00, 0xf0, 0x11, 0x00


	//----- nvinfo : EIATTR_KPARAM_INFO
	.align		4
.L_15:
        /*0018*/ 	.byte	0x04, 0x17
        /*001a*/ 	.short	(.L_17 - .L_16)
.L_16:
        /*001c*/ 	.word	0x00000000
        /*0020*/ 	.short	0x0002
        /*0022*/ 	.short	0x0010
        /*0024*/ 	.byte	0x00, 0xf0, 0x11, 0x00


	//----- nvinfo : EIATTR_KPARAM_INFO
	.align		4
.L_17:
        /*0028*/ 	.byte	0x04, 0x17
        /*002a*/ 	.short	(.L_19 - .L_18)
.L_18:
        /*002c*/ 	.word	0x00000000
        /*0030*/ 	.short	0x0001
        /*0032*/ 	.short	0x0008
        /*0034*/ 	.byte	0x00, 0xf5, 0x21, 0x00


	//----- nvinfo : EIATTR_KPARAM_INFO
	.align		4
.L_19:
        /*0038*/ 	.byte	0x04, 0x17
        /*003a*/ 	.short	(.L_21 - .L_20)
.L_20:
        /*003c*/ 	.word	0x00000000
        /*0040*/ 	.short	0x0000
        /*0042*/ 	.short	0x0000
        /*0044*/ 	.byte	0x00, 0xf5, 0x21, 0x00


	//----- nvinfo : EIATTR_SPARSE_MMA_MASK
	.align		4
.L_21:
        /*0048*/ 	.byte	0x03, 0x50
        /*004a*/ 	.short	0x0000


	//----- nvinfo : EIATTR_MAXREG_COUNT
	.align		4
        /*004c*/ 	.byte	0x03, 0x1b
        /*004e*/ 	.short	0x00ff


	//----- nvinfo : EIATTR_NUM_BARRIERS
	.align		4
        /*0050*/ 	.byte	0x02, 0x4c
        /*0052*/ 	.byte	0x01
	.zero		1


	//----- nvinfo : EIATTR_MERCURY_ISA_VERSION
	.align		4
        /*0054*/ 	.byte	0x03, 0x5f
        /*0056*/ 	.short	0x0101


	//----- nvinfo : EIATTR_VRC_CTA_INIT_COUNT
	.align		4
        /*0058*/ 	.byte	0x02, 0x4a
	.zero		1
	.zero		1


	//----- nvinfo : EIATTR_EXIT_INSTR_OFFSETS
	.align		4
        /*005c*/ 	.byte	0x04, 0x1c
        /*005e*/ 	.short	(.L_23 - .L_22)


	//   ....[0]....
.L_22:
        /*0060*/ 	.word	0x00000060


	//   ....[1]....
        /*0064*/ 	.word	0x000019b0


	//   ....[2]....
        /*0068*/ 	.word	0x00001a20


	//----- nvinfo : EIATTR_CRS_STACK_SIZE
	.align		4
.L_23:
        /*006c*/ 	.byte	0x04, 0x1e
        /*006e*/ 	.short	(.L_25 - .L_24)
.L_24:
        /*0070*/ 	.word	0x00000000


	//----- nvinfo : EIATTR_CBANK_PARAM_SIZE
	.align		4
.L_25:
        /*0074*/ 	.byte	0x03, 0x19
        /*0076*/ 	.short	0x0018


	//----- nvinfo : EIATTR_PARAM_CBANK
	.align		4
        /*0078*/ 	.byte	0x04, 0x0a
        /*007a*/ 	.short	(.L_27 - .L_26)
	.align		4
.L_26:
        /*007c*/ 	.word	index@(.nv.constant0._Z13parallelMergePfS_ii)
        /*0080*/ 	.short	0x0380
        /*0082*/ 	.short	0x0018


	//----- nvinfo : EIATTR_SW_WAR
	.align		4
.L_27:
        /*0084*/ 	.byte	0x04, 0x36
        /*0086*/ 	.short	(.L_29 - .L_28)
.L_28:
        /*0088*/ 	.word	0x00000008
.L_29:


//--------------------- .nv.info._Z16bitonicSortBlockPfi --------------------------
	.section	.nv.info._Z16bitonicSortBlockPfi,"",@"SHT_CUDA_INFO"
	.sectionflags	@""
	.align	4


	//----- nvinfo : EIATTR_CUDA_API_VERSION
	.align		4
        /*0000*/ 	.byte	0x04, 0x37
        /*0002*/ 	.short	(.L_31 - .L_30)
.L_30:
        /*0004*/ 	.word	0x00000082


	//----- nvinfo : EIATTR_KPARAM_INFO
	.align		4
.L_31:
        /*0008*/ 	.byte	0x04, 0x17
        /*000a*/ 	.short	(.L_33 - .L_32)
.L_32:
        /*000c*/ 	.word	0x00000000
        /*0010*/ 	.short	0x0001
        /*0012*/ 	.short	0x0008
        /*0014*/ 	.byte	0x00, 0xf0, 0x11, 0x00


	//----- nvinfo : EIATTR_KPARAM_INFO
	.align		4
.L_33:
        /*0018*/ 	.byte	0x04, 0x17
        /*001a*/ 	.short	(.L_35 - .L_34)
.L_34:
        /*001c*/ 	.word	0x00000000
        /*0020*/ 	.short	0x0000
        /*0022*/ 	.short	0x0000
        /*0024*/ 	.byte	0x00, 0xf5, 0x21, 0x00


	//----- nvinfo : EIATTR_SPARSE_MMA_MASK
	.align		4
.L_35:
        /*0028*/ 	.byte	0x03, 0x50
        /*002a*/ 	.short	0x0000


	//----- nvinfo : EIATTR_MAXREG_COUNT
	.align		4
        /*002c*/ 	.byte	0x03, 0x1b
        /*002e*/ 	.short	0x00ff


	//----- nvinfo : EIATTR_NUM_BARRIERS
	.align		4
        /*0030*/ 	.byte	0x02, 0x4c
        /*0032*/ 	.byte	0x01
	.zero		1


	//----- nvinfo : EIATTR_MERCURY_ISA_VERSION
	.align		4
        /*0034*/ 	.byte	0x03, 0x5f
        /*0036*/ 	.short	0x0101


	//----- nvinfo : EIATTR_VRC_CTA_INIT_COUNT
	.align		4
        /*0038*/ 	.byte	0x02, 0x4a
	.zero		1
	.zero		1


	//----- nvinfo : EIATTR_EXIT_INSTR_OFFSETS
	.align		4
        /*003c*/ 	.byte	0x04, 0x1c
        /*003e*/ 	.short	(.L_37 - .L_36)


	//   ....[0]....
.L_36:
        /*0040*/ 	.word	0x000002c0


	//   ....[1]....
        /*0044*/ 	.word	0x000002f0


	//----- nvinfo : EIATTR_CRS_STACK_SIZE
	.align		4
.L_37:
        /*0048*/ 	.byte	0x04, 0x1e
        /*004a*/ 	.short	(.L_39 - .L_38)
.L_38:
        /*004c*/ 	.word	0x00000000


	//----- nvinfo : EIATTR_CBANK_PARAM_SIZE
	.align		4
.L_39:
        /*0050*/ 	.byte	0x03, 0x19
        /*0052*/ 	.short	0x000c


	//----- nvinfo : EIATTR_PARAM_CBANK
	.align		4
        /*0054*/ 	.byte	0x04, 0x0a
        /*0056*/ 	.short	(.L_41 - .L_40)
	.align		4
.L_40:
        /*0058*/ 	.word	index@(.nv.constant0._Z16bitonicSortBlockPfi)
        /*005c*/ 	.short	0x0380
        /*005e*/ 	.short	0x000c


	//----- nvinfo : EIATTR_SW_WAR
	.align		4
.L_41:
        /*0060*/ 	.byte	0x04, 0x36
        /*0062*/ 	.short	(.L_43 - .L_42)
.L_42:
        /*0064*/ 	.word	0x00000008
.L_43:


//--------------------- .nv.callgraph             --------------------------
	.section	.nv.callgraph,"",@"SHT_CUDA_CALLGRAPH"
	.align	4
	.sectionentsize	8
	.align		4
        /*0000*/ 	.word	0x00000000
	.align		4
        /*0004*/ 	.word	0xffffffff
	.align		4
        /*0008*/ 	.word	0x00000000
	.align		4
        /*000c*/ 	.word	0xfffffffe
	.align		4
        /*0010*/ 	.word	0x00000000
	.align		4
        /*0014*/ 	.word	0xfffffffd
	.align		4
        /*0018*/ 	.word	0x00000000
	.align		4
        /*001c*/ 	.word	0xfffffffc


//--------------------- .text._Z13parallelMergePfS_ii --------------------------
	.section	.text._Z13parallelMergePfS_ii,"ax",@progbits
	.align	128
        .global         _Z13parallelMergePfS_ii
        .type           _Z13parallelMergePfS_ii,@function
        .size           _Z13parallelMergePfS_ii,(.L_x_35 - _Z13parallelMergePfS_ii)
        .other          _Z13parallelMergePfS_ii,@"STO_CUDA_ENTRY STV_DEFAULT"
_Z13parallelMergePfS_ii:
.text._Z13parallelMergePfS_ii:
[----:B------:R-:W-:Y:S01]  /*0000*/  LDC R1, c[0x0][0x37c] ;  /* 0x0000df00ff017b82 */ /* 0x000fe20000000800 */
[----:B------:R-:W0:Y:S07]  /*0010*/  S2R R3, SR_CTAID.X ;  /* 0x0000000000037919 */ /* 0x000e2e0000002500 */
[----:B------:R-:W1:Y:S02]  /*0020*/  LDC.64 R12, c[0x0][0x390] ;  /* 0x0000e400ff0c7b82 */ /* 0x000e640000000a00 */
[----:B-1----:R-:W-:-:S02]  /*0030*/  IMAD.IADD R7, R13, 0x1, R12 ;  /* 0x000000010d077824 */ /* 0x002fc400078e020c */
[----:B0-----:R-:W-:-:S05]  /*0040*/  IMAD.SHL.U32 R0, R3, 0x100, RZ ;  /* 0x0000010003007824 */ /* 0x001fca00078e00ff */
[----:B------:R-:W-:-:S13]  /*0050*/  ISETP.GE.AND P0, PT, R0, R7, PT ;  /* 0x000000070000720c */ /* 0x000fda0003f06270 */
[----:B------:R-:W-:Y:S05]  /*0060*/  @P0 EXIT ;  /* 0x000000000000094d */ /* 0x000fea0003800000 */
[----:B------:R-:W0:Y:S01]  /*0070*/  S2R R10, SR_TID.X ;  /* 0x00000000000a7919 */ /* 0x000e220000002100 */
[----:B------:R-:W1:Y:S01]  /*0080*/  LDC.64 R4, c[0x0][0x380] ;  /* 0x0000e000ff047b82 */ /* 0x000e620000000a00 */
[----:B------:R-:W0:Y:S01]  /*0090*/  LDCU UR4, c[0x0][0x360] ;  /* 0x00006c00ff0477ac */ /* 0x000e220008000800 */
[C---:B------:R-:W-:Y:S02]  /*00a0*/  VIADDMNMX R9, R0.reuse, -R13, RZ, !PT ;  /* 0x8000000d00097246 */ /* 0x040fe400078001ff */
[C---:B------:R-:W-:Y:S01]  /*00b0*/  VIMNMX R14, PT, PT, R0.reuse, R12, PT ;  /* 0x0000000c000e7248 */ /* 0x040fe20003fe0100 */
[----:B------:R-:W2:Y:S01]  /*00c0*/  LDCU.64 UR6, c[0x0][0x358] ;  /* 0x00006b00ff0677ac */ /* 0x000ea20008000a00 */
[----:B------:R-:W-:Y:S02]  /*00d0*/  VIADDMNMX.U32 R6, R0, 0x100, R7, PT ;  /* 0x0000010000067846 */ /* 0x000fe40003800007 */
[----:B------:R-:W-:Y:S01]  /*00e0*/  ISETP.GE.AND P0, PT, R9, R14, PT ;  /* 0x0000000e0900720c */ /* 0x000fe20003f06270 */
[----:B0-----:R-:W-:-:S02]  /*00f0*/  IMAD R8, R3, UR4, R10 ;  /* 0x0000000403087c24 */ /* 0x001fc4000f8e020a */
[----:B-1----:R-:W-:-:S10]  /*0100*/  IMAD.WIDE R2, R12, 0x4, R4 ;  /* 0x000000040c027825 */ /* 0x002fd400078e0204 */
[----:B--2---:R-:W-:Y:S05]  /*0110*/  @P0 BRA `(.L_x_0) ;  /* 0x00000000007c0947 */ /* 0x004fea0003800000 */
[----:B------:R-:W0:Y:S01]  /*0120*/  LDC R12, c[0x0][0x390] ;  /* 0x0000e400ff0c7b82 */ /* 0x000e220000000800 */
[----:B------:R-:W-:Y:S02]  /*0130*/  IMAD.MOV.U32 R18, RZ, RZ, R14 ;  /* 0x000000ffff127224 */ /* 0x000fe400078e000e */
[----:B------:R-:W-:-:S05]  /*0140*/  IMAD.MOV.U32 R13, RZ, RZ, R9 ;  /* 0x000000ffff0d7224 */ /* 0x000fca00078e0009 */
[----:B------:R-:W1:Y:S08]  /*0150*/  LDC R11, c[0x0][0x394] ;  /* 0x0000e500ff0b7b82 */ /* 0x000e700000000800 */
[----:B------:R-:W2:Y:S02]  /*0160*/  LDC.64 R4, c[0x0][0x380] ;  /* 0x0000e000ff047b82 */ /* 0x000ea40000000a00 */
.L_x_3:
[----:B------:R-:W-:-:S05]  /*0170*/  IMAD.IADD R21, R18, 0x1, R13 ;  /* 0x0000000112157824 */ /* 0x000fca00078e020d */
[----:B------:R-:W-:-:S05]  /*0180*/  SHF.R.U32.HI R9, RZ, 0x1, R21 ;  /* 0x00000001ff097819 */ /* 0x000fca0000011615 */
[----:B------:R-:W-:Y:S02]  /*0190*/  IMAD.IADD R20, R0, 0x1, -R9 ;  /* 0x0000000100147824 */ /* 0x000fe400078e0a09 */
[----:B--2---:R-:W-:-:S03]  /*01a0*/  IMAD.WIDE.U32 R14, R9, 0x4, R4 ;  /* 0x00000004090e7825 */ /* 0x004fc600078e0004 */
[----:B------:R-:W-:-:S04]  /*01b0*/  ISETP.GE.AND P0, PT, R20, 0x1, PT ;  /* 0x000000011400780c */ /* 0x000fc80003f06270 */
[----:B0-----:R-:W-:-:S13]  /*01c0*/  ISETP.GE.OR P0, PT, R9, R12, !P0 ;  /* 0x0000000c0900720c */ /* 0x001fda0004706670 */
[----:B------:R-:W-:Y:S05]  /*01d0*/  @P0 BRA `(.L_x_1) ;  /* 0x00000000001c0947 */ /* 0x000fea0003800000 */
[----:B------:R-:W-:Y:S01]  /*01e0*/  VIADD R17, R20, 0xffffffff ;  /* 0xffffffff14117836 */ /* 0x000fe20000000000 */
[----:B------:R-:W2:Y:S03]  /*01f0*/  LDG.E R19, desc[UR6][R14.64] ;  /* 0x000000060e137981 */ /* 0x000ea6000c1e1900 */
[----:B------:R-:W-:-:S06]  /*0200*/  IMAD.WIDE.U32 R16, R17, 0x4, R2 ;  /* 0x0000000411107825 */ /* 0x000fcc00078e0002 */
[----:B------:R-:W2:Y:S02]  /*0210*/  LDG.E R16, desc[UR6][R16.64] ;  /* 0x0000000610107981 */ /* 0x000ea4000c1e1900 */
[----:B--2---:R-:W-:-:S13]  /*0220*/  FSETP.GEU.AND P0, PT, R19, R16, PT ;  /* 0x000000101300720b */ /* 0x004fda0003f0e000 */
[----:B------:R-:W-:Y:S01]  /*0230*/  @!P0 IADD3 R13, PT, PT, R9, 0x1, RZ ;  /* 0x00000001090d8810 */ /* 0x000fe20007ffe0ff */
[----:B------:R-:W-:Y:S06]  /*0240*/  @!P0 BRA `(.L_x_2) ;  /* 0x0000000000248947 */ /* 0x000fec0003800000 */
.L_x_1:
[----:B-1----:R-:W-:-:S04]  /*0250*/  ISETP.GE.AND P0, PT, R20, R11, PT ;  /* 0x0000000b1400720c */ /* 0x002fc80003f06270 */
[----:B------:R-:W-:-:S13]  /*0260*/  ISETP.LT.OR P0, PT, R21, 0x2, P0 ;  /* 0x000000021500780c */ /* 0x000fda0000701670 */
[----:B------:R-:W-:Y:S05]  /*0270*/  @P0 BRA `(.L_x_0) ;  /* 0x0000000000240947 */ /* 0x000fea0003800000 */
[----:B------:R-:W-:Y:S01]  /*0280*/  IMAD.WIDE R16, R20, 0x4, R2 ;  /* 0x0000000414107825 */ /* 0x000fe200078e0202 */
[----:B------:R-:W2:Y:S05]  /*0290*/  LDG.E R14, desc[UR6][R14.64+-0x4] ;  /* 0xfffffc060e0e7981 */ /* 0x000eaa000c1e1900 */
[----:B------:R-:W2:Y:S02]  /*02a0*/  LDG.E R17, desc[UR6][R16.64] ;  /* 0x0000000610117981 */ /* 0x000ea4000c1e1900 */
[----:B--2---:R-:W-:-:S13]  /*02b0*/  FSETP.GT.AND P0, PT, R14, R17, PT ;  /* 0x000000110e00720b */ /* 0x004fda0003f04000 */
[----:B------:R-:W-:Y:S05]  /*02c0*/  @!P0 BRA `(.L_x_0) ;  /* 0x0000000000108947 */ /* 0x000fea0003800000 */
[----:B------:R-:W-:-:S07]  /*02d0*/  VIADD R18, R9, 0xffffffff ;  /* 0xffffffff09127836 */ /* 0x000fce0000000000 */
.L_x_2:
[----:B------:R-:W-:-:S13]  /*02e0*/  ISETP.GE.AND P0, PT, R13, R18, PT ;  /* 0x000000120d00720c */ /* 0x000fda0003f06270 */
[----:B------:R-:W-:Y:S05]  /*02f0*/  @!P0 BRA `(.L_x_3) ;  /* 0xfffffffc009c8947 */ /* 0x000fea000383ffff */
[----:B------:R-:W-:-:S07]  /*0300*/  IMAD.MOV.U32 R9, RZ, RZ, R13 ;  /* 0x000000ffff097224 */ /* 0x000fce00078e000d */
.L_x_0:
[----:B------:R-:W1:Y:S01]  /*0310*/  LDCU UR5, c[0x0][0x394] ;  /* 0x00007280ff0577ac */ /* 0x000e620008000800 */
[C---:B------:R-:W-:Y:S02]  /*0320*/  VIMNMX R12, PT, PT, R6.reuse, R12, PT ;  /* 0x0000000c060c7248 */ /* 0x040fe40003fe0100 */
[----:B-1----:R-:W-:-:S04]  /*0330*/  VIADDMNMX R11, R6, -UR5, RZ, !PT ;  /* 0x80000005060b7c46 */ /* 0x002fc8000f8001ff */
[----:B------:R-:W-:-:S13]  /*0340*/  ISETP.GE.AND P0, PT, R11, R12, PT ;  /* 0x0000000c0b00720c */ /* 0x000fda0003f06270 */
[----:B------:R-:W-:Y:S05]  /*0350*/  @P0 BRA `(.L_x_4) ;  /* 0x00000000007c0947 */ /* 0x000fea0003800000 */
[----:B------:R-:W0:Y:S01]  /*0360*/  LDC R18, c[0x0][0x390] ;  /* 0x0000e400ff127b82 */ /* 0x000e220000000800 */
[----:B------:R-:W-:Y:S02]  /*0370*/  IMAD.MOV.U32 R20, RZ, RZ, R12 ;  /* 0x000000ffff147224 */ /* 0x000fe400078e000c */
[----:B------:R-:W-:-:S05]  /*0380*/  IMAD.MOV.U32 R17, RZ, RZ, R11 ;  /* 0x000000ffff117224 */ /* 0x000fca00078e000b */
[----:B------:R-:W1:Y:S08]  /*0390*/  LDC R16, c[0x0][0x394] ;  /* 0x0000e500ff107b82 */ /* 0x000e700000000800 */
[----:B------:R-:W2:Y:S02]  /*03a0*/  LDC.64 R4, c[0x0][0x380] ;  /* 0x0000e000ff047b82 */ /* 0x000ea40000000a00 */
.L_x_7:
        /* <DEDUP_REMOVED lines=14> */
.L_x_5:
        /* <DEDUP_REMOVED lines=9> */
.L_x_6:
[----:B------:R-:W-:-:S13]  /*0520*/  ISETP.GE.AND P0, PT, R17, R20, PT ;  /* 0x000000141100720c */ /* 0x000fda0003f06270 */
[----:B------:R-:W-:Y:S05]  /*0530*/  @!P0 BRA `(.L_x_7) ;  /* 0xfffffffc009c8947 */ /* 0x000fea000383ffff */
[----:B------:R-:W-:-:S07]  /*0540*/  IMAD.MOV.U32 R11, RZ, RZ, R17 ;  /* 0x000000ffff0b7224 */ /* 0x000fce00078e0011 */
.L_x_4:
[--C-:B------:R-:W-:Y:S01]  /*0550*/  IMAD.IADD R12, R11, 0x1, -R9.reuse ;  /* 0x000000010b0c7824 */ /* 0x100fe200078e0a09 */
[----:B------:R-:W-:Y:S01]  /*0560*/  BSSY.RECONVERGENT B0, `(.L_x_8) ;  /* 0x0000012000007945 */ /* 0x000fe20003800200 */
[----:B-1----:R-:W-:-:S03]  /*0570*/  IMAD.IADD R16, R0, 0x1, -R9 ;  /* 0x0000000100107824 */ /* 0x002fc600078e0a09 */
[----:B------:R-:W-:Y:S02]  /*0580*/  ISETP.GE.AND P0, PT, R10, R12, PT ;  /* 0x0000000c0a00720c */ /* 0x000fe40003f06270 */
[----:B------:R-:W-:-:S04]  /*0590*/  IADD3 R13, PT, PT, R6, -R16, -R11 ;  /* 0x80000010060d7210 */ /* 0x000fc80007ffe80b */
[----:B------:R-:W-:-:S07]  /*05a0*/  ISETP.GE.AND P1, PT, R10, R13, PT ;  /* 0x0000000d0a00720c */ /* 0x000fce0003f26270 */
[----:B------:R-:W-:Y:S06]  /*05b0*/  @P0 BRA `(.L_x_9) ;  /* 0x0000000000300947 */ /* 0x000fec0003800000 */
[----:B------:R-:W0:Y:S01]  /*05c0*/  S2R R15, SR_CgaCtaId ;  /* 0x00000000000f7919 */ /* 0x000e220000008800 */
[----:B------:R-:W-:Y:S01]  /*05d0*/  MOV R14, 0x400 ;  /* 0x00000400000e7802 */ /* 0x000fe20000000f00 */
[----:B------:R-:W-:-:S03]  /*05e0*/  IMAD.MOV.U32 R17, RZ, RZ, R10 ;  /* 0x000000ffff117224 */ /* 0x000fc600078e000a */
[----:B0-----:R-:W-:-:S07]  /*05f0*/  LEA R18, R15, R14, 0x18 ;  /* 0x0000000e0f127211 */ /* 0x001fce00078ec0ff */
.L_x_10:
[----:B------:R-:W-:-:S04]  /*0600*/  IMAD.IADD R15, R17, 0x1, R9 ;  /* 0x00000001110f7824 */ /* 0x000fc800078e0209 */
[----:B0-----:R-:W-:-:S06]  /*0610*/  IMAD.WIDE R14, R15, 0x4, R4 ;  /* 0x000000040f0e7825 */ /* 0x001fcc00078e0204 */
[----:B------:R-:W2:Y:S01]  /*0620*/  LDG.E R14, desc[UR6][R14.64] ;  /* 0x000000060e0e7981 */ /* 0x000ea2000c1e1900 */
[C---:B------:R-:W-:Y:S01]  /*0630*/  IMAD R19, R17.reuse, 0x4, R18 ;  /* 0x0000000411137824 */ /* 0x040fe200078e0212 */
[----:B------:R-:W-:-:S04]  /*0640*/  IADD3 R17, PT, PT, R17, UR4, RZ ;  /* 0x0000000411117c10 */ /* 0x000fc8000fffe0ff */
[----:B------:R-:W-:Y:S01]  /*0650*/  ISETP.GE.AND P0, PT, R17, R12, PT ;  /* 0x0000000c1100720c */ /* 0x000fe20003f06270 */
[----:B--2---:R0:W-:-:S12]  /*0660*/  STS [R19], R14 ;  /* 0x0000000e13007388 */ /* 0x0041d80000000800 */
[----:B------:R-:W-:Y:S05]  /*0670*/  @!P0 BRA `(.L_x_10) ;  /* 0xfffffffc00e08947 */ /* 0x000fea000383ffff */
.L_x_9:
[----:B------:R-:W-:Y:S05]  /*0680*/  BSYNC.RECONVERGENT B0 ;  /* 0x0000000000007941 */ /* 0x000fea0003800200 */
.L_x_8:
[----:B------:R-:W-:Y:S04]  /*0690*/  BSSY.RECONVERGENT B0, `(.L_x_11) ;  /* 0x000000f000007945 */ /* 0x000fe80003800200 */
[----:B------:R-:W-:Y:S05]  /*06a0*/  @P1 BRA `(.L_x_12) ;  /* 0x0000000000341947 */ /* 0x000fea0003800000 */
[----:B------:R-:W1:Y:S01]  /*06b0*/  S2R R15, SR_CgaCtaId ;  /* 0x00000000000f7919 */ /* 0x000e620000008800 */
[----:B------:R-:W-:Y:S01]  /*06c0*/  MOV R4, 0x400 ;  /* 0x0000040000047802 */ /* 0x000fe20000000f00 */
[----:B0-----:R-:W-:-:S04]  /*06d0*/  IMAD.MOV.U32 R14, RZ, RZ, R10 ;  /* 0x000000ffff0e7224 */ /* 0x001fc800078e000a */
[----:B------:R-:W-:-:S05]  /*06e0*/  VIADD R4, R4, 0x400 ;  /* 0x0000040004047836 */ /* 0x000fca0000000000 */
[----:B-1----:R-:W-:-:S07]  /*06f0*/  LEA R15, R15, R4, 0x18 ;  /* 0x000000040f0f7211 */ /* 0x002fce00078ec0ff */
.L_x_13:
[----:B------:R-:W-:-:S04]  /*0700*/  IMAD.IADD R5, R16, 0x1, R14 ;  /* 0x0000000110057824 */ /* 0x000fc800078e020e */
[----:B-1----:R-:W-:-:S06]  /*0710*/  IMAD.WIDE R4, R5, 0x4, R2 ;  /* 0x0000000405047825 */ /* 0x002fcc00078e0202 */
[----:B------:R-:W2:Y:S01]  /*0720*/  LDG.E R4, desc[UR6][R4.64] ;  /* 0x0000000604047981 */ /* 0x000ea2000c1e1900 */
[C---:B------:R-:W-:Y:S02]  /*0730*/  IMAD R17, R14.reuse, 0x4, R15 ;  /* 0x000000040e117824 */ /* 0x040fe400078e020f */
[----:B------:R-:W-:-:S05]  /*0740*/  VIADD R14, R14, UR4 ;  /* 0x000000040e0e7c36 */ /* 0x000fca0008000000 */
[----:B------:R-:W-:Y:S01]  /*0750*/  ISETP.GE.AND P0, PT, R14, R13, PT ;  /* 0x0000000d0e00720c */ /* 0x000fe20003f06270 */
[----:B--2---:R1:W-:-:S12]  /*0760*/  STS [R17], R4 ;  /* 0x0000000411007388 */ /* 0x0043d80000000800 */
[----:B------:R-:W-:Y:S05]  /*0770*/  @!P0 BRA `(.L_x_13) ;  /* 0xfffffffc00e08947 */ /* 0x000fea000383ffff */
.L_x_12:
[----:B------:R-:W-:Y:S05]  /*0780*/  BSYNC.RECONVERGENT B0 ;  /* 0x0000000000007941 */ /* 0x000fea0003800200 */
.L_x_11:
[----:B------:R-:W-:Y:S01]  /*0790*/  BAR.SYNC.DEFER_BLOCKING 0x0 ;  /* 0x0000000000007b1d */ /* 0x000fe20000010000 */
[----:B------:R-:W-:-:S05]  /*07a0*/  ISETP.NE.AND P0, PT, R10, RZ, PT ;  /* 0x000000ff0a00720c */ /* 0x000fca0003f05270 */
[----:B------:R-:W-:Y:S08]  /*07b0*/  BSSY.RECONVERGENT B0, `(.L_x_14) ;  /* 0x000011d000007945 */ /* 0x000ff00003800200 */
[----:B------:R-:W-:Y:S05]  /*07c0*/  @P0 BRA `(.L_x_15) ;  /* 0x00000010006c0947 */ /* 0x000fea0003800000 */
[----:B------:R-:W-:Y:S01]  /*07d0*/  VIMNMX R2, PT, PT, R12, R13, PT ;  /* 0x0000000d0c027248 */ /* 0x000fe20003fe0100 */
[----:B------:R-:W-:-:S03]  /*07e0*/  IMAD.MOV.U32 R10, RZ, RZ, RZ ;  /* 0x000000ffff0a7224 */ /* 0x000fc600078e00ff */
[----:B------:R-:W-:Y:S02]  /*07f0*/  ISETP.GE.AND P0, PT, R2, 0x1, PT ;  /* 0x000000010200780c */ /* 0x000fe40003f06270 */
[----:B------:R-:W-:-:S11]  /*0800*/  CS2R R2, SRZ ;  /* 0x0000000000027805 */ /* 0x000fd6000001ff00 */
[----:B------:R-:W-:Y:S05]  /*0810*/  @!P0 BRA `(.L_x_16) ;  /* 0x00000000005c8947 */ /* 0x000fea0003800000 */
[----:B------:R-:W2:Y:S01]  /*0820*/  S2R R3, SR_CgaCtaId ;  /* 0x0000000000037919 */ /* 0x000ea20000008800 */
[----:B-1----:R-:W1:Y:S01]  /*0830*/  LDC.64 R4, c[0x0][0x388] ;  /* 0x0000e200ff047b82 */ /* 0x002e620000000a00 */
[----:B------:R-:W-:-:S05]  /*0840*/  MOV R2, 0x400 ;  /* 0x0000040000027802 */ /* 0x000fca0000000f00 */
[----:B------:R-:W-:Y:S02]  /*0850*/  VIADD R10, R2, 0x400 ;  /* 0x00000400020a7836 */ /* 0x000fe40000000000 */
[----:B-1----:R-:W-:-:S03]  /*0860*/  IMAD.WIDE R4, R0, 0x4, R4 ;  /* 0x0000000400047825 */ /* 0x002fc600078e0204 */
[C---:B--2---:R-:W-:Y:S01]  /*0870*/  LEA R23, R3.reuse, R10, 0x18 ;  /* 0x0000000a03177211 */ /* 0x044fe200078ec0ff */
[----:B------:R-:W-:Y:S01]  /*0880*/  HFMA2 R10, -RZ, RZ, 0, 0 ;  /* 0x00000000ff0a7431 */ /* 0x000fe200000001ff */
[----:B------:R-:W-:Y:S02]  /*0890*/  LEA R21, R3, R2, 0x18 ;  /* 0x0000000203157211 */ /* 0x000fe400078ec0ff */
[----:B------:R-:W-:-:S07]  /*08a0*/  CS2R R2, SRZ ;  /* 0x0000000000027805 */ /* 0x000fce000001ff00 */
.L_x_17:
[----:B------:R-:W-:Y:S02]  /*08b0*/  IMAD R17, R2, 0x4, R23 ;  /* 0x0000000402117824 */ /* 0x000fe400078e0217 */
[----:B------:R-:W-:Y:S02]  /*08c0*/  IMAD R16, R10, 0x4, R21 ;  /* 0x000000040a107824 */ /* 0x000fe400078e0215 */
[C---:B0-----:R-:W-:Y:S02]  /*08d0*/  IMAD.WIDE.U32 R14, R3.reuse, 0x4, R4 ;  /* 0x00000004030e7825 */ /* 0x041fe400078e0004 */
[----:B------:R-:W-:Y:S02]  /*08e0*/  LDS R17, [R17] ;  /* 0x0000000011117984 */ /* 0x000fe40000000800 */
[----:B------:R-:W-:Y:S02]  /*08f0*/  VIADD R3, R3, 0x1 ;  /* 0x0000000103037836 */ /* 0x000fe40000000000 */
[----:B------:R-:W0:Y:S02]  /*0900*/  LDS R19, [R16] ;  /* 0x0000000010137984 */ /* 0x000e240000000800 */
[----:B0-----:R-:W-:-:S13]  /*0910*/  FSETP.GTU.AND P0, PT, R19, R17, PT ;  /* 0x000000111300720b */ /* 0x001fda0003f0c000 */
[----:B------:R-:W-:Y:S01]  /*0920*/  @P0 VIADD R2, R2, 0x1 ;  /* 0x0000000102020836 */ /* 0x000fe20000000000 */
[----:B------:R2:W-:Y:S01]  /*0930*/  @!P0 STG.E desc[UR6][R14.64], R19 ;  /* 0x000000130e008986 */ /* 0x0005e2000c101906 */
[----:B------:R-:W-:-:S03]  /*0940*/  @!P0 VIADD R10, R10, 0x1 ;  /* 0x000000010a0a8836 */ /* 0x000fc60000000000 */
[----:B------:R2:W-:Y:S01]  /*0950*/  @P0 STG.E desc[UR6][R14.64], R17 ;  /* 0x000000110e000986 */ /* 0x0005e2000c101906 */
[----:B------:R-:W-:Y:S02]  /*0960*/  ISETP.GE.AND P0, PT, R2, R13, PT ;  /* 0x0000000d0200720c */ /* 0x000fe40003f06270 */
[----:B------:R-:W-:-:S13]  /*0970*/  ISETP.LT.AND P1, PT, R10, R12, PT ;  /* 0x0000000c0a00720c */ /* 0x000fda0003f21270 */
[----:B--2---:R-:W-:Y:S05]  /*0980*/  @!P0 BRA P1, `(.L_x_17) ;  /* 0xfffffffc00c88947 */ /* 0x004fea000083ffff */
.L_x_16:
[----:B------:R-:W-:-:S13]  /*0990*/  ISETP.GE.AND P0, PT, R10, R12, PT ;  /* 0x0000000c0a00720c */ /* 0x000fda0003f06270 */
[----:B------:R-:W-:Y:S05]  /*09a0*/  @P0 BRA `(.L_x_18) ;  /* 0x0000000400f40947 */ /* 0x000fea0003800000 */
[-CC-:B-1----:R-:W-:Y:S01]  /*09b0*/  IADD3 R4, PT, PT, R11, -R9.reuse, -R10.reuse ;  /* 0x800000090b047210 */ /* 0x182fe20007ffe80a */
[----:B------:R-:W-:Y:S01]  /*09c0*/  IMAD.MOV.U32 R15, RZ, RZ, R10 ;  /* 0x000000ffff0f7224 */ /* 0x000fe200078e000a */
[----:B------:R-:W-:Y:S02]  /*09d0*/  IADD3 R5, PT, PT, R10, R9, -R11 ;  /* 0x000000090a057210 */ /* 0x000fe40007ffe80b */
[----:B0-----:R-:W-:Y:S02]  /*09e0*/  LOP3.LUT P1, R14, R4, 0x3, RZ, 0xc0, !PT ;  /* 0x00000003040e7812 */ /* 0x001fe4000782c0ff */
[----:B------:R-:W-:-:S11]  /*09f0*/  ISETP.GT.U32.AND P0, PT, R5, -0x4, PT ;  /* 0xfffffffc0500780c */ /* 0x000fd60003f04070 */
[----:B------:R-:W-:Y:S05]  /*0a00*/  @!P1 BRA `(.L_x_19) ;  /* 0x0000000000589947 */ /* 0x000fea0003800000 */
[----:B------:R-:W0:Y:S01]  /*0a10*/  S2R R16, SR_CgaCtaId ;  /* 0x0000000000107919 */ /* 0x000e220000008800 */
[----:B------:R-:W1:Y:S01]  /*0a20*/  LDCU.64 UR4, c[0x0][0x388] ;  /* 0x00007100ff0477ac */ /* 0x000e620008000a00 */
[----:B------:R-:W-:Y:S01]  /*0a30*/  IMAD.WIDE.U32 R4, R3, 0x4, RZ ;  /* 0x0000000403047825 */ /* 0x000fe200078e00ff */
[----:B------:R-:W-:-:S03]  /*0a40*/  MOV R15, 0x400 ;  /* 0x00000400000f7802 */ /* 0x000fc60000000f00 */
[----:B------:R-:W-:Y:S02]  /*0a50*/  IMAD.IADD R3, R3, 0x1, R14 ;  /* 0x0000000103037824 */ /* 0x000fe400078e020e */
[----:B------:R-:W-:Y:S01]  /*0a60*/  IMAD.WIDE R4, R0, 0x4, R4 ;  /* 0x0000000400047825 */ /* 0x000fe200078e0204 */
[----:B0-----:R-:W-:-:S03]  /*0a70*/  LEA R17, R16, R15, 0x18 ;  /* 0x0000000f10117211 */ /* 0x001fc600078ec0ff */
[----:B------:R-:W-:Y:S01]  /*0a80*/  IMAD.IADD R15, R14, 0x1, R10 ;  /* 0x000000010e0f7824 */ /* 0x000fe200078e020a */
[----:B-1----:R-:W-:Y:S01]  /*0a90*/  IADD3 R16, P1, PT, R4, UR4, RZ ;  /* 0x0000000404107c10 */ /* 0x002fe2000ff3e0ff */
[----:B------:R-:W-:Y:S01]  /*0aa0*/  IMAD.MOV R14, RZ, RZ, -R14 ;  /* 0x000000ffff0e7224 */ /* 0x000fe200078e0a0e */
[----:B------:R-:W-:Y:S02]  /*0ab0*/  LEA R10, R10, R17, 0x2 ;  /* 0x000000110a0a7211 */ /* 0x000fe400078e10ff */
[----:B------:R-:W-:-:S09]  /*0ac0*/  IADD3.X R19, PT, PT, R5, UR5, RZ, P1, !PT ;  /* 0x0000000505137c10 */ /* 0x000fd20008ffe4ff */
.L_x_20:
[----:B0-----:R0:W1:Y:S01]  /*0ad0*/  LDS R17, [R10] ;  /* 0x000000000a117984 */ /* 0x0010620000000800 */
[----:B------:R-:W-:Y:S01]  /*0ae0*/  IMAD.MOV.U32 R4, RZ, RZ, R16 ;  /* 0x000000ffff047224 */ /* 0x000fe200078e0010 */
[----:B------:R-:W-:Y:S01]  /*0af0*/  IADD3 R16, P2, PT, R16, 0x4, RZ ;  /* 0x0000000410107810 */ /* 0x000fe20007f5e0ff */
[----:B------:R-:W-:Y:S02]  /*0b00*/  IMAD.MOV.U32 R5, RZ, RZ, R19 ;  /* 0x000000ffff057224 */ /* 0x000fe400078e0013 */
[----:B------:R-:W-:Y:S01]  /*0b10*/  VIADD R14, R14, 0x1 ;  /* 0x000000010e0e7836 */ /* 0x000fe20000000000 */
[----:B------:R-:W-:Y:S01]  /*0b20*/  IADD3.X R19, PT, PT, RZ, R19, RZ, P2, !PT ;  /* 0x00000013ff137210 */ /* 0x000fe200017fe4ff */
[----:B0-----:R-:W-:-:S03]  /*0b30*/  VIADD R10, R10, 0x4 ;  /* 0x000000040a0a7836 */ /* 0x001fc60000000000 */
[----:B------:R-:W-:Y:S01]  /*0b40*/  ISETP.NE.AND P1, PT, R14, RZ, PT ;  /* 0x000000ff0e00720c */ /* 0x000fe20003f25270 */
[----:B-1----:R0:W-:-:S12]  /*0b50*/  STG.E desc[UR6][R4.64], R17 ;  /* 0x0000001104007986 */ /* 0x0021d8000c101906 */
[----:B------:R-:W-:Y:S05]  /*0b60*/  @P1 BRA `(.L_x_20) ;  /* 0xfffffffc00d81947 */ /* 0x000fea000383ffff */
.L_x_19:
[----:B------:R-:W-:Y:S05]  /*0b70*/  @P0 BRA `(.L_x_18) ;  /* 0x0000000400800947 */ /* 0x000fea0003800000 */
[----:B0-----:R-:W0:Y:S01]  /*0b80*/  S2R R17, SR_CgaCtaId ;  /* 0x0000000000117919 */ /* 0x001e220000008800 */
[----:B------:R-:W1:Y:S01]  /*0b90*/  LDCU.64 UR4, c[0x0][0x388] ;  /* 0x00007100ff0477ac */ /* 0x000e620008000a00 */
[----:B------:R-:W-:Y:S01]  /*0ba0*/  IMAD.WIDE.U32 R4, R3, 0x4, RZ ;  /* 0x0000000403047825 */ /* 0x000fe200078e00ff */
[----:B------:R-:W-:-:S03]  /*0bb0*/  MOV R10, 0x400 ;  /* 0x00000400000a7802 */ /* 0x000fc60000000f00 */
[----:B------:R-:W-:Y:S02]  /*0bc0*/  IMAD.IADD R14, R12, 0x1, -R15 ;  /* 0x000000010c0e7824 */ /* 0x000fe400078e0a0f */
[----:B------:R-:W-:-:S03]  /*0bd0*/  IMAD.WIDE R4, R0, 0x4, R4 ;  /* 0x0000000400047825 */ /* 0x000fc600078e0204 */
[----:B------:R-:W-:Y:S02]  /*0be0*/  ISETP.GT.AND P1, PT, R14, 0xc, PT ;  /* 0x0000000c0e00780c */ /* 0x000fe40003f24270 */
[----:B-1----:R-:W-:-:S04]  /*0bf0*/  IADD3 R4, P2, PT, R4, UR4, RZ ;  /* 0x0000000404047c10 */ /* 0x002fc8000ff5e0ff */
[----:B------:R-:W-:-:S04]  /*0c00*/  IADD3 R4, P0, PT, R4, 0x8, RZ ;  /* 0x0000000804047810 */ /* 0x000fc80007f1e0ff */
[----:B------:R-:W-:Y:S02]  /*0c10*/  IADD3.X R5, PT, PT, RZ, UR5, R5, P0, P2 ;  /* 0x00000005ff057c10 */ /* 0x000fe400087e4405 */
[----:B------:R-:W-:Y:S02]  /*0c20*/  PLOP3.LUT P0, PT, PT, PT, PT, 0x80, 0x8 ;  /* 0x000000000008781c */ /* 0x000fe40003f0f070 */
[----:B0-----:R-:W-:-:S05]  /*0c30*/  LEA R10, R17, R10, 0x18 ;  /* 0x0000000a110a7211 */ /* 0x001fca00078ec0ff */
[----:B------:R-:W-:-:S04]  /*0c40*/  IMAD R10, R15, 0x4, R10 ;  /* 0x000000040f0a7824 */ /* 0x000fc800078e020a */
[----:B------:R-:W-:Y:S01]  /*0c50*/  VIADD R10, R10, 0x8 ;  /* 0x000000080a0a7836 */ /* 0x000fe20000000000 */
[----:B------:R-:W-:Y:S06]  /*0c60*/  @!P1 BRA `(.L_x_21) ;  /* 0x0000000000ac9947 */ /* 0x000fec0003800000 */
[----:B------:R-:W-:Y:S01]  /*0c70*/  PLOP3.LUT P0, PT, PT, PT, PT, 0x8, 0x80 ;  /* 0x000000000080781c */ /* 0x000fe20003f0e170 */
[----:B------:R-:W-:-:S12]  /*0c80*/  VIADD R14, R12, 0xfffffff4 ;  /* 0xfffffff40c0e7836 */ /* 0x000fd80000000000 */
.L_x_22:
[----:B------:R-:W0:Y:S01]  /*0c90*/  LDS R17, [R10+-0x8] ;  /* 0xfffff8000a117984 */ /* 0x000e220000000800 */
[----:B------:R-:W-:Y:S01]  /*0ca0*/  VIADD R15, R15, 0x10 ;  /* 0x000000100f0f7836 */ /* 0x000fe20000000000 */
[----:B------:R-:W-:Y:S02]  /*0cb0*/  IADD3 R24, P2, PT, R4, 0x40, RZ ;  /* 0x0000004004187810 */ /* 0x000fe40007f5e0ff */
[----:B------:R-:W1:Y:S01]  /*0cc0*/  LDS R19, [R10+-0x4] ;  /* 0xfffffc000a137984 */ /* 0x000e620000000800 */
[----:B------:R-:W-:Y:S02]  /*0cd0*/  IADD3 R3, PT, PT, R3, 0x10, RZ ;  /* 0x0000001003037810 */ /* 0x000fe40007ffe0ff */
[----:B------:R-:W-:Y:S01]  /*0ce0*/  ISETP.GE.AND P1, PT, R15, R14, PT ;  /* 0x0000000e0f00720c */ /* 0x000fe20003f26270 */
[----:B------:R-:W2:Y:S04]  /*0cf0*/  LDS R21, [R10] ;  /* 0x000000000a157984 */ /* 0x000ea80000000800 */
[----:B------:R-:W3:Y:S04]  /*0d00*/  LDS R23, [R10+0x4] ;  /* 0x000004000a177984 */ /* 0x000ee80000000800 */
[----:B------:R-:W4:Y:S04]  /*0d10*/  LDS R25, [R10+0x8] ;  /* 0x000008000a197984 */ /* 0x000f280000000800 */
[----:B------:R-:W5:Y:S04]  /*0d20*/  LDS R27, [R10+0xc] ;  /* 0x00000c000a1b7984 */ /* 0x000f680000000800 */
[----:B------:R-:W5:Y:S04]  /*0d30*/  LDS R29, [R10+0x10] ;  /* 0x000010000a1d7984 */ /* 0x000f680000000800 */
[----:B------:R-:W5:Y:S04]  /*0d40*/  LDS R16, [R10+0x14] ;  /* 0x000014000a107984 */ /* 0x000f680000000800 */
[----:B------:R-:W5:Y:S04]  /*0d50*/  LDS R18, [R10+0x18] ;  /* 0x000018000a127984 */ /* 0x000f680000000800 */
[----:B------:R-:W5:Y:S04]  /*0d60*/  LDS R20, [R10+0x1c] ;  /* 0x00001c000a147984 */ /* 0x000f680000000800 */
[----:B0-----:R-:W-:Y:S04]  /*0d70*/  STG.E desc[UR6][R4.64+-0x8], R17 ;  /* 0xfffff81104007986 */ /* 0x001fe8000c101906 */
[----:B-1----:R-:W-:Y:S04]  /*0d80*/  STG.E desc[UR6][R4.64+-0x4], R19 ;  /* 0xfffffc1304007986 */ /* 0x002fe8000c101906 */
[----:B--2---:R-:W-:Y:S04]  /*0d90*/  STG.E desc[UR6][R4.64], R21 ;  /* 0x0000001504007986 */ /* 0x004fe8000c101906 */
[----:B---3--:R-:W-:Y:S04]  /*0da0*/  STG.E desc[UR6][R4.64+0x4], R23 ;  /* 0x0000041704007986 */ /* 0x008fe8000c101906 */
[----:B----4-:R-:W-:Y:S04]  /*0db0*/  STG.E desc[UR6][R4.64+0x8], R25 ;  /* 0x0000081904007986 */ /* 0x010fe8000c101906 */
[----:B------:R-:W0:Y:S04]  /*0dc0*/  LDS R22, [R10+0x20] ;  /* 0x000020000a167984 */ /* 0x000e280000000800 */
[----:B------:R-:W1:Y:S04]  /*0dd0*/  LDS R17, [R10+0x24] ;  /* 0x000024000a117984 */ /* 0x000e680000000800 */
[----:B------:R-:W2:Y:S04]  /*0de0*/  LDS R19, [R10+0x28] ;  /* 0x000028000a137984 */ /* 0x000ea80000000800 */
[----:B------:R-:W3:Y:S04]  /*0df0*/  LDS R21, [R10+0x2c] ;  /* 0x00002c000a157984 */ /* 0x000ee80000000800 */
[----:B------:R-:W4:Y:S04]  /*0e00*/  LDS R23, [R10+0x30] ;  /* 0x000030000a177984 */ /* 0x000f280000000800 */
[----:B------:R5:W4:Y:S04]  /*0e10*/  LDS R25, [R10+0x34] ;  /* 0x000034000a197984 */ /* 0x000b280000000800 */
[----:B-----5:R5:W-:Y:S04]  /*0e20*/  STG.E desc[UR6][R4.64+0xc], R27 ;  /* 0x00000c1b04007986 */ /* 0x020be8000c101906 */
[----:B------:R-:W-:Y:S01]  /*0e30*/  STG.E desc[UR6][R4.64+0x10], R29 ;  /* 0x0000101d04007986 */ /* 0x000fe2000c101906 */
[----:B------:R-:W-:-:S03]  /*0e40*/  VIADD R10, R10, 0x40 ;  /* 0x000000400a0a7836 */ /* 0x000fc60000000000 */
[----:B------:R-:W-:Y:S01]  /*0e50*/  STG.E desc[UR6][R4.64+0x14], R16 ;  /* 0x0000141004007986 */ /* 0x000fe2000c101906 */
[----:B-----5:R-:W-:-:S03]  /*0e60*/  IMAD.X R27, RZ, RZ, R5, P2 ;  /* 0x000000ffff1b7224 */ /* 0x020fc600010e0605 */
[----:B------:R-:W-:Y:S04]  /*0e70*/  STG.E desc[UR6][R4.64+0x18], R18 ;  /* 0x0000181204007986 */ /* 0x000fe8000c101906 */
[----:B------:R-:W-:Y:S04]  /*0e80*/  STG.E desc[UR6][R4.64+0x1c], R20 ;  /* 0x00001c1404007986 */ /* 0x000fe8000c101906 */
[----:B0-----:R-:W-:Y:S04]  /*0e90*/  STG.E desc[UR6][R4.64+0x20], R22 ;  /* 0x0000201604007986 */ /* 0x001fe8000c101906 */
[----:B-1----:R-:W-:Y:S04]  /*0ea0*/  STG.E desc[UR6][R4.64+0x24], R17 ;  /* 0x0000241104007986 */ /* 0x002fe8000c101906 */
[----:B--2---:R-:W-:Y:S04]  /*0eb0*/  STG.E desc[UR6][R4.64+0x28], R19 ;  /* 0x0000281304007986 */ /* 0x004fe8000c101906 */
[----:B---3--:R-:W-:Y:S04]  /*0ec0*/  STG.E desc[UR6][R4.64+0x2c], R21 ;  /* 0x00002c1504007986 */ /* 0x008fe8000c101906 */
[----:B----4-:R-:W-:Y:S04]  /*0ed0*/  STG.E desc[UR6][R4.64+0x30], R23 ;  /* 0x0000301704007986 */ /* 0x010fe8000c101906 */
[----:B------:R0:W-:Y:S02]  /*0ee0*/  STG.E desc[UR6][R4.64+0x34], R25 ;  /* 0x0000341904007986 */ /* 0x0001e4000c101906 */
[----:B0-----:R-:W-:-:S02]  /*0ef0*/  IMAD.MOV.U32 R4, RZ, RZ, R24 ;  /* 0x000000ffff047224 */ /* 0x001fc400078e0018 */
[----:B------:R-:W-:Y:S01]  /*0f00*/  IMAD.MOV.U32 R5, RZ, RZ, R27 ;  /* 0x000000ffff057224 */ /* 0x000fe200078e001b */
[----:B------:R-:W-:Y:S06]  /*0f10*/  @!P1 BRA `(.L_x_22) ;  /* 0xfffffffc005c9947 */ /* 0x000fec000383ffff */
.L_x_21:
[----:B------:R-:W-:-:S05]  /*0f20*/  IMAD.IADD R14, R12, 0x1, -R15 ;  /* 0x000000010c0e7824 */ /* 0x000fca00078e0a0f */
[----:B------:R-:W-:-:S13]  /*0f30*/  ISETP.GT.AND P1, PT, R14, 0x4, PT ;  /* 0x000000040e00780c */ /* 0x000fda0003f24270 */
[----:B------:R-:W-:Y:S05]  /*0f40*/  @!P1 BRA `(.L_x_23) ;  /* 0x0000000000609947 */ /* 0x000fea0003800000 */
[----:B------:R-:W0:Y:S01]  /*0f50*/  LDS R17, [R10+-0x8] ;  /* 0xfffff8000a117984 */ /* 0x000e220000000800 */
[----:B------:R-:W-:Y:S01]  /*0f60*/  IADD3 R16, P1, PT, R4, 0x20, RZ ;  /* 0x0000002004107810 */ /* 0x000fe20007f3e0ff */
[----:B------:R-:W-:Y:S01]  /*0f70*/  VIADD R15, R15, 0x8 ;  /* 0x000000080f0f7836 */ /* 0x000fe20000000000 */
[----:B------:R-:W-:Y:S01]  /*0f80*/  PLOP3.LUT P0, PT, PT, PT, PT, 0x8, 0x80 ;  /* 0x000000000080781c */ /* 0x000fe20003f0e170 */
[----:B------:R-:W1:Y:S01]  /*0f90*/  LDS R19, [R10+-0x4] ;  /* 0xfffffc000a137984 */ /* 0x000e620000000800 */
[----:B------:R-:W-:Y:S01]  /*0fa0*/  IADD3 R3, PT, PT, R3, 0x8, RZ ;  /* 0x0000000803037810 */ /* 0x000fe20007ffe0ff */
[----:B------:R-:W-:Y:S02]  /*0fb0*/  IMAD.X R18, RZ, RZ, R5, P1 ;  /* 0x000000ffff127224 */ /* 0x000fe400008e0605 */
[----:B------:R-:W2:Y:S04]  /*0fc0*/  LDS R21, [R10] ;  /* 0x000000000a157984 */ /* 0x000ea80000000800 */
[----:B------:R-:W3:Y:S04]  /*0fd0*/  LDS R23, [R10+0x4] ;  /* 0x000004000a177984 */ /* 0x000ee80000000800 */
[----:B------:R-:W4:Y:S04]  /*0fe0*/  LDS R25, [R10+0x8] ;  /* 0x000008000a197984 */ /* 0x000f280000000800 */
[----:B------:R-:W5:Y:S04]  /*0ff0*/  LDS R27, [R10+0xc] ;  /* 0x00000c000a1b7984 */ /* 0x000f680000000800 */
[----:B------:R-:W5:Y:S04]  /*1000*/  LDS R29, [R10+0x10] ;  /* 0x000010000a1d7984 */ /* 0x000f680000000800 */
[----:B------:R0:W5:Y:S02]  /*1010*/  LDS R14, [R10+0x14] ;  /* 0x000014000a0e7984 */ /* 0x0001640000000800 */
[----:B0-----:R-:W-:-:S02]  /*1020*/  VIADD R10, R10, 0x20 ;  /* 0x000000200a0a7836 */ /* 0x001fc40000000000 */
[----:B------:R-:W-:Y:S04]  /*1030*/  STG.E desc[UR6][R4.64+-0x8], R17 ;  /* 0xfffff81104007986 */ /* 0x000fe8000c101906 */
[----:B-1----:R-:W-:Y:S04]  /*1040*/  STG.E desc[UR6][R4.64+-0x4], R19 ;  /* 0xfffffc1304007986 */ /* 0x002fe8000c101906 */
[----:B--2---:R-:W-:Y:S04]  /*1050*/  STG.E desc[UR6][R4.64], R21 ;  /* 0x0000001504007986 */ /* 0x004fe8000c101906 */
[----:B---3--:R-:W-:Y:S04]  /*1060*/  STG.E desc[UR6][R4.64+0x4], R23 ;  /* 0x0000041704007986 */ /* 0x008fe8000c101906 */
[----:B----4-:R-:W-:Y:S04]  /*1070*/  STG.E desc[UR6][R4.64+0x8], R25 ;  /* 0x0000081904007986 */ /* 0x010fe8000c101906 */
[----:B-----5:R-:W-:Y:S04]  /*1080*/  STG.E desc[UR6][R4.64+0xc], R27 ;  /* 0x00000c1b04007986 */ /* 0x020fe8000c101906 */
[----:B------:R-:W-:Y:S04]  /*1090*/  STG.E desc[UR6][R4.64+0x10], R29 ;  /* 0x0000101d04007986 */ /* 0x000fe8000c101906 */
[----:B------:R0:W-:Y:S02]  /*10a0*/  STG.E desc[UR6][R4.64+0x14], R14 ;  /* 0x0000140e04007986 */ /* 0x0001e4000c101906 */
[----:B0-----:R-:W-:-:S02]  /*10b0*/  IMAD.MOV.U32 R4, RZ, RZ, R16 ;  /* 0x000000ffff047224 */ /* 0x001fc400078e0010 */
[----:B------:R-:W-:-:S07]  /*10c0*/  IMAD.MOV.U32 R5, RZ, RZ, R18 ;  /* 0x000000ffff057224 */ /* 0x000fce00078e0012 */
.L_x_23:
[----:B------:R-:W-:-:S13]  /*10d0*/  ISETP.LT.OR P0, PT, R15, R12, P0 ;  /* 0x0000000c0f00720c */ /* 0x000fda0000701670 */
[----:B------:R-:W-:Y:S05]  /*10e0*/  @!P0 BRA `(.L_x_18) ;  /* 0x0000000000248947 */ /* 0x000fea0003800000 */
[----:B------:R-:W0:Y:S01]  /*10f0*/  LDS R15, [R10+-0x8] ;  /* 0xfffff8000a0f7984 */ /* 0x000e220000000800 */
[----:B------:R-:W-:-:S03]  /*1100*/  VIADD R3, R3, 0x4 ;  /* 0x0000000403037836 */ /* 0x000fc60000000000 */
[----:B------:R-:W1:Y:S04]  /*1110*/  LDS R17, [R10+-0x4] ;  /* 0xfffffc000a117984 */ /* 0x000e680000000800 */
[----:B------:R-:W2:Y:S04]  /*1120*/  LDS R19, [R10] ;  /* 0x000000000a137984 */ /* 0x000ea80000000800 */
[----:B------:R-:W3:Y:S04]  /*1130*/  LDS R21, [R10+0x4] ;  /* 0x000004000a157984 */ /* 0x000ee80000000800 */
[----:B0-----:R4:W-:Y:S04]  /*1140*/  STG.E desc[UR6][R4.64+-0x8], R15 ;  /* 0xfffff80f04007986 */ /* 0x0019e8000c101906 */
[----:B-1----:R4:W-:Y:S04]  /*1150*/  STG.E desc[UR6][R4.64+-0x4], R17 ;  /* 0xfffffc1104007986 */ /* 0x0029e8000c101906 */
[----:B--2---:R4:W-:Y:S04]  /*1160*/  STG.E desc[UR6][R4.64], R19 ;  /* 0x0000001304007986 */ /* 0x0049e8000c101906 */
[----:B---3--:R4:W-:Y:S02]  /*1170*/  STG.E desc[UR6][R4.64+0x4], R21 ;  /* 0x0000041504007986 */ /* 0x0089e4000c101906 */
.L_x_18:
[----:B------:R-:W-:-:S13]  /*1180*/  ISETP.GE.AND P0, PT, R2, R13, PT ;  /* 0x0000000d0200720c */ /* 0x000fda0003f06270 */
[----:B------:R-:W-:Y:S05]  /*1190*/  @P0 BRA `(.L_x_15) ;  /* 0x0000000400f80947 */ /* 0x000fea0003800000 */
[----:B------:R-:W-:Y:S02]  /*11a0*/  IMAD.IADD R9, R6, 0x1, R9 ;  /* 0x0000000106097824 */ /* 0x000fe400078e0209 */
[----:B------:R-:W-:-:S03]  /*11b0*/  IMAD.IADD R6, R0, 0x1, R2 ;  /* 0x0000000100067824 */ /* 0x000fc600078e0202 */
[-C--:B01--4-:R-:W-:Y:S02]  /*11c0*/  IADD3 R4, PT, PT, R9, -R11.reuse, -R2 ;  /* 0x8000000b09047210 */ /* 0x093fe40007ffe802 */
[----:B------:R-:W-:Y:S02]  /*11d0*/  IADD3 R6, PT, PT, R6, R11, -R9 ;  /* 0x0000000b06067210 */ /* 0x000fe40007ffe809 */
[----:B------:R-:W-:Y:S02]  /*11e0*/  LOP3.LUT P1, R9, R4, 0x3, RZ, 0xc0, !PT ;  /* 0x0000000304097812 */ /* 0x000fe4000782c0ff */
[----:B------:R-:W-:Y:S02]  /*11f0*/  ISETP.GT.U32.AND P0, PT, R6, -0x4, PT ;  /* 0xfffffffc0600780c */ /* 0x000fe40003f04070 */
[----:B------:R-:W-:-:S09]  /*1200*/  MOV R4, R2 ;  /* 0x0000000200047202 */ /* 0x000fd20000000f00 */
[----:B------:R-:W-:Y:S05]  /*1210*/  @!P1 BRA `(.L_x_24) ;  /* 0x00000000005c9947 */ /* 0x000fea0003800000 */
[----:B------:R-:W0:Y:S01]  /*1220*/  S2R R11, SR_CgaCtaId ;  /* 0x00000000000b7919 */ /* 0x000e220000008800 */
[----:B------:R-:W1:Y:S01]  /*1230*/  LDCU.64 UR4, c[0x0][0x388] ;  /* 0x00007100ff0477ac */ /* 0x000e620008000a00 */
[----:B------:R-:W-:Y:S01]  /*1240*/  IMAD.WIDE.U32 R4, R3, 0x4, RZ ;  /* 0x0000000403047825 */ /* 0x000fe200078e00ff */
[----:B------:R-:W-:-:S03]  /*1250*/  MOV R6, 0x400 ;  /* 0x0000040000067802 */ /* 0x000fc60000000f00 */
[----:B------:R-:W-:Y:S02]  /*1260*/  IMAD.IADD R3, R3, 0x1, R9 ;  /* 0x0000000103037824 */ /* 0x000fe400078e0209 */
[----:B------:R-:W-:-:S04]  /*1270*/  IMAD.WIDE R4, R0, 0x4, R4 ;  /* 0x0000000400047825 */ /* 0x000fc800078e0204 */
[----:B------:R-:W-:Y:S01]  /*1280*/  VIADD R10, R6, 0x400 ;  /* 0x00000400060a7836 */ /* 0x000fe20000000000 */
[----:B-1----:R-:W-:Y:S01]  /*1290*/  IADD3 R6, P1, PT, R4, UR4, RZ ;  /* 0x0000000404067c10 */ /* 0x002fe2000ff3e0ff */
[----:B------:R-:W-:-:S03]  /*12a0*/  IMAD.IADD R4, R9, 0x1, R2 ;  /* 0x0000000109047824 */ /* 0x000fc600078e0202 */
[----:B------:R-:W-:Y:S01]  /*12b0*/  IADD3.X R15, PT, PT, R5, UR5, RZ, P1, !PT ;  /* 0x00000005050f7c10 */ /* 0x000fe20008ffe4ff */
[----:B------:R-:W-:Y:S01]  /*12c0*/  IMAD.MOV R5, RZ, RZ, -R9 ;  /* 0x000000ffff057224 */ /* 0x000fe200078e0a09 */
[----:B0-----:R-:W-:-:S05]  /*12d0*/  LEA R11, R11, R10, 0x18 ;  /* 0x0000000a0b0b7211 */ /* 0x001fca00078ec0ff */
[----:B------:R-:W-:-:S07]  /*12e0*/  IMAD R2, R2, 0x4, R11 ;  /* 0x0000000402027824 */ /* 0x000fce00078e020b */
.L_x_25:
[----:B0-----:R0:W1:Y:S01]  /*12f0*/  LDS R9, [R2] ;  /* 0x0000000002097984 */ /* 0x0010620000000800 */
[----:B------:R-:W-:Y:S01]  /*1300*/  IMAD.MOV.U32 R10, RZ, RZ, R6 ;  /* 0x000000ffff0a7224 */ /* 0x000fe200078e0006 */
[----:B------:R-:W-:Y:S01]  /*1310*/  MOV R11, R15 ;  /* 0x0000000f000b7202 */ /* 0x000fe20000000f00 */
[----:B------:R-:W-:Y:S01]  /*1320*/  VIADD R5, R5, 0x1 ;  /* 0x0000000105057836 */ /* 0x000fe20000000000 */
[----:B------:R-:W-:-:S04]  /*1330*/  IADD3 R6, P2, PT, R6, 0x4, RZ ;  /* 0x0000000406067810 */ /* 0x000fc80007f5e0ff */
[----:B------:R-:W-:Y:S01]  /*1340*/  ISETP.NE.AND P1, PT, R5, RZ, PT ;  /* 0x000000ff0500720c */ /* 0x000fe20003f25270 */
[----:B0-----:R-:W-:Y:S02]  /*1350*/  VIADD R2, R2, 0x4 ;  /* 0x0000000402027836 */ /* 0x001fe40000000000 */
[----:B------:R-:W-:Y:S01]  /*1360*/  IMAD.X R15, RZ, RZ, R15, P2 ;  /* 0x000000ffff0f7224 */ /* 0x000fe200010e060f */
[----:B-1----:R0:W-:Y:S09]  /*1370*/  STG.E desc[UR6][R10.64], R9 ;  /* 0x000000090a007986 */ /* 0x0021f2000c101906 */
[----:B------:R-:W-:Y:S05]  /*1380*/  @P1 BRA `(.L_x_25) ;  /* 0xfffffffc00d81947 */ /* 0x000fea000383ffff */
.L_x_24:
[----:B------:R-:W-:Y:S05]  /*1390*/  @P0 BRA `(.L_x_15) ;  /* 0x0000000400780947 */ /* 0x000fea0003800000 */
[----:B------:R-:W1:Y:S01]  /*13a0*/  S2R R5, SR_CgaCtaId ;  /* 0x0000000000057919 */ /* 0x000e620000008800 */
[----:B------:R-:W2:Y:S01]  /*13b0*/  LDCU.64 UR4, c[0x0][0x388] ;  /* 0x00007100ff0477ac */ /* 0x000ea20008000a00 */
[----:B------:R-:W-:-:S04]  /*13c0*/  IMAD.WIDE.U32 R2, R3, 0x4, RZ ;  /* 0x0000000403027825 */ /* 0x000fc800078e00ff */
[----:B------:R-:W-:Y:S02]  /*13d0*/  IMAD.IADD R6, R13, 0x1, -R4 ;  /* 0x000000010d067824 */ /* 0x000fe400078e0a04 */
[----:B------:R-:W-:Y:S01]  /*13e0*/  IMAD.WIDE R2, R0, 0x4, R2 ;  /* 0x0000000400027825 */ /* 0x000fe200078e0202 */
[----:B------:R-:W-:Y:S02]  /*13f0*/  MOV R0, 0x400 ;  /* 0x0000040000007802 */ /* 0x000fe40000000f00 */
[----:B------:R-:W-:-:S03]  /*1400*/  ISETP.GT.AND P1, PT, R6, 0xc, PT ;  /* 0x0000000c0600780c */ /* 0x000fc60003f24270 */
[----:B------:R-:W-:Y:S01]  /*1410*/  VIADD R0, R0, 0x400 ;  /* 0x0000040000007836 */ /* 0x000fe20000000000 */
[----:B--2---:R-:W-:-:S04]  /*1420*/  IADD3 R2, P0, PT, R2, UR4, RZ ;  /* 0x0000000402027c10 */ /* 0x004fc8000ff1e0ff */
[----:B------:R-:W-:-:S04]  /*1430*/  IADD3 R2, P2, PT, R2, 0x8, RZ ;  /* 0x0000000802027810 */ /* 0x000fc80007f5e0ff */
[----:B------:R-:W-:Y:S02]  /*1440*/  IADD3.X R3, PT, PT, RZ, UR5, R3, P2, P0 ;  /* 0x00000005ff037c10 */ /* 0x000fe400097e0403 */
[----:B------:R-:W-:Y:S02]  /*1450*/  PLOP3.LUT P0, PT, PT, PT, PT, 0x80, 0x8 ;  /* 0x000000000008781c */ /* 0x000fe40003f0f070 */
[----:B-1----:R-:W-:-:S05]  /*1460*/  LEA R5, R5, R0, 0x18 ;  /* 0x0000000005057211 */ /* 0x002fca00078ec0ff */
[----:B------:R-:W-:-:S05]  /*1470*/  IMAD R0, R4, 0x4, R5 ;  /* 0x0000000404007824 */ /* 0x000fca00078e0205 */
[----:B------:R-:W-:Y:S01]  /*1480*/  IADD3 R0, PT, PT, R0, 0x8, RZ ;  /* 0x0000000800007810 */ /* 0x000fe20007ffe0ff */
[----:B------:R-:W-:Y:S06]  /*1490*/  @!P1 BRA `(.L_x_26) ;  /* 0x0000000000a89947 */ /* 0x000fec0003800000 */
[----:B------:R-:W-:Y:S01]  /*14a0*/  PLOP3.LUT P0, PT, PT, PT, PT, 0x8, 0x80 ;  /* 0x000000000080781c */ /* 0x000fe20003f0e170 */
[----:B------:R-:W-:-:S12]  /*14b0*/  VIADD R20, R13, 0xfffffff4 ;  /* 0xfffffff40d147836 */ /* 0x000fd80000000000 */
.L_x_27:
[----:B------:R-:W1:Y:S01]  /*14c0*/  LDS R5, [R0+-0x8] ;  /* 0xfffff80000057984 */ /* 0x000e620000000800 */
[----:B------:R-:W-:-:S03]  /*14d0*/  VIADD R4, R4, 0x10 ;  /* 0x0000001004047836 */ /* 0x000fc60000000000 */
[----:B0-----:R-:W0:Y:S02]  /*14e0*/  LDS R9, [R0+-0x4] ;  /* 0xfffffc0000097984 */ /* 0x001e240000000800 */
[----:B------:R-:W-:Y:S02]  /*14f0*/  ISETP.GE.AND P1, PT, R4, R20, PT ;  /* 0x000000140400720c */ /* 0x000fe40003f26270 */
        /* <DEDUP_REMOVED lines=13> */
[----:B------:R2:W5:Y:S04]  /*15d0*/  LDS R16, [R0+0x34] ;  /* 0x0000340000107984 */ /* 0x0005680000000800 */
[----:B-1----:R1:W-:Y:S04]  /*15e0*/  STG.E desc[UR6][R2.64+-0x8], R5 ;  /* 0xfffff80502007986 */ /* 0x0023e8000c101906 */
[----:B0-----:R-:W-:Y:S01]  /*15f0*/  STG.E desc[UR6][R2.64+-0x4], R9 ;  /* 0xfffffc0902007986 */ /* 0x001fe2000c101906 */
[----:B--2---:R-:W-:-:S03]  /*1600*/  VIADD R0, R0, 0x40 ;  /* 0x0000004000007836 */ /* 0x004fc60000000000 */
[----:B------:R-:W-:Y:S01]  /*1610*/  STG.E desc[UR6][R2.64], R11 ;  /* 0x0000000b02007986 */ /* 0x000fe2000c101906 */
[----:B-1----:R-:W-:-:S03]  /*1620*/  IADD3 R5, P2, PT, R2, 0x40, RZ ;  /* 0x0000004002057810 */ /* 0x002fc60007f5e0ff */
[----:B---3--:R-:W-:Y:S02]  /*1630*/  STG.E desc[UR6][R2.64+0x4], R15 ;  /* 0x0000040f02007986 */ /* 0x008fe4000c101906 */
[----:B------:R-:W-:Y:S02]  /*1640*/  IMAD.X R18, RZ, RZ, R3, P2 ;  /* 0x000000ffff127224 */ /* 0x000fe400010e0603 */
[----:B----4-:R-:W-:Y:S04]  /*1650*/  STG.E desc[UR6][R2.64+0x8], R17 ;  /* 0x0000081102007986 */ /* 0x010fe8000c101906 */
[----:B-----5:R-:W-:Y:S04]  /*1660*/  STG.E desc[UR6][R2.64+0xc], R19 ;  /* 0x00000c1302007986 */ /* 0x020fe8000c101906 */
[----:B------:R-:W-:Y:S04]  /*1670*/  STG.E desc[UR6][R2.64+0x10], R21 ;  /* 0x0000101502007986 */ /* 0x000fe8000c101906 */
        /* <DEDUP_REMOVED lines=8> */
[----:B------:R0:W-:Y:S02]  /*1700*/  STG.E desc[UR6][R2.64+0x34], R16 ;  /* 0x0000341002007986 */ /* 0x0001e4000c101906 */
[----:B0-----:R-:W-:-:S02]  /*1710*/  IMAD.MOV.U32 R2, RZ, RZ, R5 ;  /* 0x000000ffff027224 */ /* 0x001fc400078e0005 */
[----:B------:R-:W-:Y:S01]  /*1720*/  IMAD.MOV.U32 R3, RZ, RZ, R18 ;  /* 0x000000ffff037224 */ /* 0x000fe200078e0012 */
[----:B------:R-:W-:Y:S06]  /*1730*/  @!P1 BRA `(.L_x_27) ;  /* 0xfffffffc00609947 */ /* 0x000fec000383ffff */
.L_x_26:
[----:B------:R-:W-:-:S04]  /*1740*/  IADD3 R5, PT, PT, R13, -R4, RZ ;  /* 0x800000040d057210 */ /* 0x000fc80007ffe0ff */
[----:B------:R-:W-:-:S13]  /*1750*/  ISETP.GT.AND P1, PT, R5, 0x4, PT ;  /* 0x000000040500780c */ /* 0x000fda0003f24270 */
[----:B------:R-:W-:Y:S05]  /*1760*/  @!P1 BRA `(.L_x_28) ;  /* 0x00000000005c9947 */ /* 0x000fea0003800000 */
[----:B------:R-:W1:Y:S01]  /*1770*/  LDS R5, [R0+-0x8] ;  /* 0xfffff80000057984 */ /* 0x000e620000000800 */
[----:B------:R-:W-:Y:S01]  /*1780*/  IADD3 R6, P1, PT, R2, 0x20, RZ ;  /* 0x0000002002067810 */ /* 0x000fe20007f3e0ff */
[----:B------:R-:W-:Y:S01]  /*1790*/  VIADD R4, R4, 0x8 ;  /* 0x0000000804047836 */ /* 0x000fe20000000000 */
[----:B------:R-:W-:Y:S01]  /*17a0*/  PLOP3.LUT P0, PT, PT, PT, PT, 0x8, 0x80 ;  /* 0x000000000080781c */ /* 0x000fe20003f0e170 */
[----:B0-----:R-:W0:Y:S02]  /*17b0*/  LDS R9, [R0+-0x4] ;  /* 0xfffffc0000097984 */ /* 0x001e240000000800 */
[----:B------:R-:W-:Y:S02]  /*17c0*/  IMAD.X R25, RZ, RZ, R3, P1 ;  /* 0x000000ffff197224 */ /* 0x000fe400008e0603 */
[----:B------:R-:W2:Y:S04]  /*17d0*/  LDS R11, [R0] ;  /* 0x00000000000b7984 */ /* 0x000ea80000000800 */
[----:B------:R-:W3:Y:S04]  /*17e0*/  LDS R15, [R0+0x4] ;  /* 0x00000400000f7984 */ /* 0x000ee80000000800 */
[----:B------:R-:W4:Y:S04]  /*17f0*/  LDS R17, [R0+0x8] ;  /* 0x0000080000117984 */ /* 0x000f280000000800 */
[----:B------:R-:W5:Y:S04]  /*1800*/  LDS R19, [R0+0xc] ;  /* 0x00000c0000137984 */ /* 0x000f680000000800 */
[----:B------:R-:W5:Y:S04]  /*1810*/  LDS R21, [R0+0x10] ;  /* 0x0000100000157984 */ /* 0x000f680000000800 */
[----:B------:R1:W5:Y:S02]  /*1820*/  LDS R23, [R0+0x14] ;  /* 0x0000140000177984 */ /* 0x0003640000000800 */
[----:B-1----:R-:W-:-:S02]  /*1830*/  VIADD R0, R0, 0x20 ;  /* 0x0000002000007836 */ /* 0x002fc40000000000 */
[----:B------:R-:W-:Y:S04]  /*1840*/  STG.E desc[UR6][R2.64+-0x8], R5 ;  /* 0xfffff80502007986 */ /* 0x000fe8000c101906 */
[----:B0-----:R-:W-:Y:S04]  /*1850*/  STG.E desc[UR6][R2.64+-0x4], R9 ;  /* 0xfffffc0902007986 */ /* 0x001fe8000c101906 */
        /* <DEDUP_REMOVED lines=8> */
.L_x_28:
[----:B------:R-:W-:-:S13]  /*18e0*/  ISETP.LT.OR P0, PT, R4, R13, P0 ;  /* 0x0000000d0400720c */ /* 0x000fda0000701670 */
[----:B------:R-:W-:Y:S05]  /*18f0*/  @!P0 BRA `(.L_x_15) ;  /* 0x0000000000208947 */ /* 0x000fea0003800000 */
[----:B------:R-:W1:Y:S04]  /*1900*/  LDS R5, [R0+-0x8] ;  /* 0xfffff80000057984 */ /* 0x000e680000000800 */
[----:B0-----:R-:W0:Y:S04]  /*1910*/  LDS R9, [R0+-0x4] ;  /* 0xfffffc0000097984 */ /* 0x001e280000000800 */
[----:B------:R-:W2:Y:S04]  /*1920*/  LDS R11, [R0] ;  /* 0x00000000000b7984 */ /* 0x000ea80000000800 */
[----:B------:R-:W3:Y:S04]  /*1930*/  LDS R13, [R0+0x4] ;  /* 0x00000400000d7984 */ /* 0x000ee80000000800 */
[----:B-1----:R1:W-:Y:S04]  /*1940*/  STG.E desc[UR6][R2.64+-0x8], R5 ;  /* 0xfffff80502007986 */ /* 0x0023e8000c101906 */
[----:B0-----:R1:W-:Y:S04]  /*1950*/  STG.E desc[UR6][R2.64+-0x4], R9 ;  /* 0xfffffc0902007986 */ /* 0x0013e8000c101906 */
[----:B--2---:R1:W-:Y:S04]  /*1960*/  STG.E desc[UR6][R2.64], R11 ;  /* 0x0000000b02007986 */ /* 0x0043e8000c101906 */
[----:B---3--:R1:W-:Y:S02]  /*1970*/  STG.E desc[UR6][R2.64+0x4], R13 ;  /* 0x0000040d02007986 */ /* 0x0083e4000c101906 */
.L_x_15:
[----:B------:R-:W-:Y:S05]  /*1980*/  BSYNC.RECONVERGENT B0 ;  /* 0x0000000000007941 */ /* 0x000fea0003800200 */
.L_x_14:
[----:B------:R-:W-:Y:S01]  /*1990*/  BAR.SYNC.DEFER_BLOCKING 0x0 ;  /* 0x0000000000007b1d */ /* 0x000fe20000010000 */
[----:B------:R-:W-:-:S13]  /*19a0*/  ISETP.GE.AND P0, PT, R8, R7, PT ;  /* 0x000000070800720c */ /* 0x000fda0003f06270 */
[----:B------:R-:W-:Y:S05]  /*19b0*/  @P0 EXIT ;  /* 0x000000000000094d */ /* 0x000fea0003800000 */
[----:B-1----:R-:W1:Y:S08]  /*19c0*/  LDC.64 R2, c[0x0][0x388] ;  /* 0x0000e200ff027b82 */ /* 0x002e700000000a00 */
[----:B0---4-:R-:W0:Y:S01]  /*19d0*/  LDC.64 R4, c[0x0][0x380] ;  /* 0x0000e000ff047b82 */ /* 0x011e220000000a00 */
[----:B-1----:R-:W-:-:S06]  /*19e0*/  IMAD.WIDE R2, R8, 0x4, R2 ;  /* 0x0000000408027825 */ /* 0x002fcc00078e0202 */
[----:B------:R-:W2:Y:S01]  /*19f0*/  LDG.E R3, desc[UR6][R2.64] ;  /* 0x0000000602037981 */ /* 0x000ea2000c1e1900 */
[----:B0-----:R-:W-:-:S05]  /*1a00*/  IMAD.WIDE R8, R8, 0x4, R4 ;  /* 0x0000000408087825 */ /* 0x001fca00078e0204 */
[----:B--2---:R-:W-:Y:S01]  /*1a10*/  STG.E desc[UR6][R8.64], R3 ;  /* 0x0000000308007986 */ /* 0x004fe2000c101906 */
[----:B------:R-:W-:Y:S05]  /*1a20*/  EXIT ;  /* 0x000000000000794d */ /* 0x000fea0003800000 */
.L_x_29:
[----:B------:R-:W-:-:S00]  /*1a30*/  BRA `(.L_x_29) ;  /* 0xfffffffc00fc7947 */ /* 0x000fc0000383ffff */
[----:B------:R-:W-:-:S00]  /*1a40*/  NOP ;  /* 0x0000000000007918 */ /* 0x000fc00000000000 */
        /* <DEDUP_REMOVED lines=11> */
.L_x_35:


//--------------------- .text._Z16bitonicSortBlockPfi --------------------------
	.section	.text._Z16bitonicSortBlockPfi,"ax",@progbits
	.align	128
        .global         _Z16bitonicSortBlockPfi
        .type           _Z16bitonicSortBlockPfi,@function
        .size           _Z16bitonicSortBlockPfi,(.L_x_36 - _Z16bitonicSortBlockPfi)
        .other          _Z16bitonicSortBlockPfi,@"STO_CUDA_ENTRY STV_DEFAULT"
_Z16bitonicSortBlockPfi:
.text._Z16bitonicSortBlockPfi:
[----:B------:R-:W-:Y:S01]  /*0000*/  LDC R1, c[0x0][0x37c] ;  /* 0x0000df00ff017b82 */ /* 0x000fe20000000800 */
[----:B------:R-:W0:Y:S07]  /*0010*/  S2R R4, SR_TID.X ;  /* 0x0000000000047919 */ /* 0x000e2e0000002100 */
[----:B------:R-:W0:Y:S01]  /*0020*/  S2UR UR4, SR_CTAID.X ;  /* 0x00000000000479c3 */ /* 0x000e220000002500 */
[----:B------:R-:W1:Y:S01]  /*0030*/  LDCU UR5, c[0x0][0x388] ;  /* 0x00007100ff0577ac */ /* 0x000e620008000800 */
[----:B------:R-:W-:Y:S01]  /*0040*/  IMAD.MOV.U32 R0, RZ, RZ, 0x7f7fffff ;  /* 0x7f7fffffff007424 */ /* 0x000fe200078e00ff */
[----:B------:R-:W2:Y:S05]  /*0050*/  LDCU.64 UR8, c[0x0][0x358] ;  /* 0x00006b00ff0877ac */ /* 0x000eaa0008000a00 */
[----:B------:R-:W0:Y:S08]  /*0060*/  LDC R9, c[0x0][0x360] ;  /* 0x0000d800ff097b82 */ /* 0x000e300000000800 */
[----:B------:R-:W3:Y:S01]  /*0070*/  LDC.64 R2, c[0x0][0x380] ;  /* 0x0000e000ff027b82 */ /* 0x000ee20000000a00 */
[----:B0-----:R-:W-:-:S05]  /*0080*/  IMAD R5, R9, UR4, R4 ;  /* 0x0000000409057c24 */ /* 0x001fca000f8e0204 */
[C---:B-1----:R-:W-:Y:S01]  /*0090*/  ISETP.GE.AND P0, PT, R5.reuse, UR5, PT ;  /* 0x0000000505007c0c */ /* 0x042fe2000bf06270 */
[----:B---3--:R-:W-:-:S12]  /*00a0*/  IMAD.WIDE R2, R5, 0x4, R2 ;  /* 0x0000000405027825 */ /* 0x008fd800078e0202 */
[----:B--2---:R-:W2:Y:S01]  /*00b0*/  @!P0 LDG.E R0, desc[UR8][R2.64] ;  /* 0x0000000802008981 */ /* 0x004ea2000c1e1900 */
[----:B------:R-:W0:Y:S01]  /*00c0*/  S2UR UR5, SR_CgaCtaId ;  /* 0x00000000000579c3 */ /* 0x000e220000008800 */
[----:B------:R-:W-:Y:S02]  /*00d0*/  UMOV UR4, 0x400 ;  /* 0x0000040000047882 */ /* 0x000fe40000000000 */
[----:B0-----:R-:W-:-:S03]  /*00e0*/  ULEA UR4, UR5, UR4, 0x18 ;  /* 0x0000000405047291 */ /* 0x001fc6000f8ec0ff */
[----:B------:R-:W-:-:S03]  /*00f0*/  UMOV UR5, 0x2 ;  /* 0x0000000200057882 */ /* 0x000fc60000000000 */
[----:B------:R-:W-:-:S05]  /*0100*/  LEA R7, R4, UR4, 0x2 ;  /* 0x0000000404077c11 */ /* 0x000fca000f8e10ff */
[----:B--2---:R0:W-:Y:S01]  /*0110*/  STS [R7], R0 ;  /* 0x0000000007007388 */ /* 0x0041e20000000800 */
[----:B------:R-:W-:Y:S06]  /*0120*/  BAR.SYNC.DEFER_BLOCKING 0x0 ;  /* 0x0000000000007b1d */ /* 0x000fec0000010000 */
.L_x_33:
[----:B------:R-:W-:-:S06]  /*0130*/  USHF.R.U32.HI UR6, URZ, 0x1, UR5 ;  /* 0x00000001ff067899 */ /* 0x000fcc0008011605 */
[----:B------:R-:W-:Y:S01]  /*0140*/  LOP3.LUT P1, RZ, R4, UR6, RZ, 0xc0, !PT ;  /* 0x0000000604ff7c12 */ /* 0x000fe2000f82c0ff */
[----:B0-----:R-:W-:-:S12]  /*0150*/  UMOV UR6, UR5 ;  /* 0x0000000500067c82 */ /* 0x001fd80008000000 */
.L_x_32:
[----:B------:R-:W-:Y:S01]  /*0160*/  UMOV UR7, UR6 ;  /* 0x0000000600077c82 */ /* 0x000fe20008000000 */
[----:B------:R-:W-:Y:S01]  /*0170*/  USHF.R.U32.HI UR6, URZ, 0x1, UR6 ;  /* 0x00000001ff067899 */ /* 0x000fe20008011606 */
[----:B------:R-:W-:Y:S05]  /*0180*/  BSSY.RECONVERGENT B0, `(.L_x_30) ;  /* 0x000000b000007945 */ /* 0x000fea0003800200 */
[----:B0-----:R-:W-:-:S04]  /*0190*/  LOP3.LUT R0, R4, UR6, RZ, 0x3c, !PT ;  /* 0x0000000604007c12 */ /* 0x001fc8000f8e3cff */
[----:B------:R-:W-:-:S04]  /*01a0*/  ISETP.GT.U32.AND P0, PT, R0, R4, PT ;  /* 0x000000040000720c */ /* 0x000fc80003f04070 */
[----:B------:R-:W-:-:S13]  /*01b0*/  ISETP.GE.U32.OR P0, PT, R0, R9, !P0 ;  /* 0x000000090000720c */ /* 0x000fda0004706470 */
[----:B------:R-:W-:Y:S05]  /*01c0*/  @P0 BRA `(.L_x_31) ;  /* 0x0000000000180947 */ /* 0x000fea0003800000 */
[----:B------:R-:W-:Y:S02]  /*01d0*/  LEA R11, R0, UR4, 0x2 ;  /* 0x00000004000b7c11 */ /* 0x000fe4000f8e10ff */
[----:B------:R-:W-:Y:S04]  /*01e0*/  LDS R0, [R7] ;  /* 0x0000000007007984 */ /* 0x000fe80000000800 */
[----:B------:R-:W0:Y:S02]  /*01f0*/  LDS R6, [R11] ;  /* 0x000000000b067984 */ /* 0x000e240000000800 */
[----:B0-----:R-:W-:-:S13]  /*0200*/  FSETP.GEU.XOR P0, PT, R6, R0, !P1 ;  /* 0x000000000600720b */ /* 0x001fda0004f0e800 */
[----:B------:R0:W-:Y:S04]  /*0210*/  @P0 STS [R11], R0 ;  /* 0x000000000b000388 */ /* 0x0001e80000000800 */
[----:B------:R0:W-:Y:S02]  /*0220*/  @P0 STS [R7], R6 ;  /* 0x0000000607000388 */ /* 0x0001e40000000800 */
.L_x_31:
[----:B------:R-:W-:Y:S05]  /*0230*/  BSYNC.RECONVERGENT B0 ;  /* 0x0000000000007941 */ /* 0x000fea0003800200 */
.L_x_30:
[----:B------:R-:W-:Y:S01]  /*0240*/  BAR.SYNC.DEFER_BLOCKING 0x0 ;  /* 0x0000000000007b1d */ /* 0x000fe20000010000 */
[----:B------:R-:W-:-:S09]  /*0250*/  UISETP.GT.U32.AND UP0, UPT, UR7, 0x3, UPT ;  /* 0x000000030700788c */ /* 0x000fd2000bf04070 */
[----:B------:R-:W-:Y:S05]  /*0260*/  BRA.U UP0, `(.L_x_32) ;  /* 0xfffffffd00bc7547 */ /* 0x000fea000b83ffff */
[----:B------:R-:W-:Y:S01]  /*0270*/  ISETP.LT.U32.AND P0, PT, R9, UR5, PT ;  /* 0x0000000509007c0c */ /* 0x000fe2000bf01070 */
[----:B------:R-:W-:-:S12]  /*0280*/  USHF.L.U32 UR5, UR5, 0x1, URZ ;  /* 0x0000000105057899 */ /* 0x000fd800080006ff */
[----:B------:R-:W-:Y:S05]  /*0290*/  @!P0 BRA `(.L_x_33) ;  /* 0xfffffffc00a48947 */ /* 0x000fea000383ffff */
[----:B------:R-:W1:Y:S02]  /*02a0*/  LDCU UR6, c[0x0][0x388] ;  /* 0x00007100ff0677ac */ /* 0x000e640008000800 */
[----:B-1----:R-:W-:-:S13]  /*02b0*/  ISETP.GE.AND P0, PT, R5, UR6, PT ;  /* 0x0000000605007c0c */ /* 0x002fda000bf06270 */
[----:B------:R-:W-:Y:S05]  /*02c0*/  @P0 EXIT ;  /* 0x000000000000094d */ /* 0x000fea0003800000 */
[----:B0-----:R-:W0:Y:S04]  /*02d0*/  LDS R7, [R7] ;  /* 0x0000000007077984 */ /* 0x001e280000000800 */
[----:B0-----:R-:W-:Y:S01]  /*02e0*/  STG.E desc[UR8][R2.64], R7 ;  /* 0x0000000702007986 */ /* 0x001fe2000c101908 */
[----:B------:R-:W-:Y:S05]  /*02f0*/  EXIT ;  /* 0x000000000000794d */ /* 0x000fea0003800000 */
.L_x_34:
        /* <DEDUP_REMOVED lines=16> */
.L_x_36:


//--------------------- .nv.shared._Z13parallelMergePfS_ii --------------------------
	.section	.nv.shared._Z13parallelMergePfS_ii,"aw",@nobits
	.sectionflags	@""
	.align	16
.nv.shared._Z13parallelMergePfS_ii:
	.zero		3072


//--------------------- .nv.shared.reserved.0     --------------------------
	.section	.nv.shared.reserved.0,"aw",@nobits
	.weak		__nv_reservedSMEM_offset_0_alias
	.size		__nv_reservedSMEM_offset_0_alias, 0, 64
	.other		__nv_reservedSMEM_offset_0_alias,@"STO_CUDA_RESERVED_SHARED STV_DEFAULT"
__nv_reservedSMEM_offset_0_alias:
	.zero		0
	.zero		64


//--------------------- .nv.shared._Z16bitonicSortBlockPfi --------------------------
	.section	.nv.shared._Z16bitonicSortBlockPfi,"aw",@nobits
	.sectionflags	@""
	.align	16
	.zero		1024


//--------------------- .nv.constant0._Z13parallelMergePfS_ii --------------------------
	.section	.nv.constant0._Z13parallelMergePfS_ii,"a",@progbits
	.sectionflags	@""
	.align	4
.nv.constant0._Z13parallelMergePfS_ii:
	.zero		920


//--------------------- .nv.constant0._Z16bitonicSortBlockPfi --------------------------
	.section	.nv.constant0._Z16bitonicSortBlockPfi,"a",@progbits
	.sectionflags	@""
	.align	4
.nv.constant0._Z16bitonicSortBlockPfi:
	.zero		908


//--------------------- SYMBOLS --------------------------

	.type		.nv.reservedSmem.offset0,@object
	.size		.nv.reservedSmem.offset0,0x4
	.type		.nv.reservedSmem.cap,@object
	.size		.nv.reservedSmem.cap,0x4
